//
// Generated by NVIDIA NVVM Compiler
//
// Compiler Build ID: CL-36424714
// Cuda compilation tools, release 13.0, V13.0.88
// Based on NVVM 20.0.0
//

.version 9.0
.target sm_100
.address_size 64

	// .globl	_Z8mykernelPhS_
.extern .func  (.param .b32 func_retval0) vprintf
(
	.param .b64 vprintf_param_0,
	.param .b64 vprintf_param_1
)
;
.global .attribute(.managed) .align 8 .u64 fcb_table;
.global .attribute(.managed) .align 8 .u64 system_info;
.global .attribute(.managed) .align 8 .u64 volume;
.global .align 1 .b8 $str$1[25] = {37, 115, 32, 105, 115, 32, 110, 111, 116, 32, 105, 110, 32, 119, 114, 105, 116, 101, 32, 109, 111, 100, 101, 10};
.global .align 1 .b8 $str$3[24] = {37, 115, 32, 105, 115, 32, 110, 111, 116, 32, 105, 110, 32, 114, 101, 97, 100, 32, 109, 111, 100, 101, 10};
.global .align 1 .b8 $str$4[33] = {67, 97, 110, 110, 111, 116, 32, 114, 101, 97, 100, 32, 109, 111, 114, 101, 32, 116, 104, 97, 110, 32, 102, 105, 108, 101, 32, 115, 105, 122, 101, 10};
.global .align 1 .b8 $str$5[4] = {37, 115, 10};
.global .align 1 .b8 $str$8[25] = {61, 61, 61, 115, 111, 114, 116, 32, 98, 121, 32, 102, 105, 108, 101, 32, 115, 105, 122, 101, 61, 61, 61, 10};
.global .align 1 .b8 $str$9[7] = {116, 46, 116, 120, 116};
.global .align 1 .b8 $str$10[7] = {97, 46, 116, 120, 116};
.global .align 1 .b8 $str$11[7] = {98, 46, 116, 120, 116};
.global .align 1 .b8 $str$12[7] = {99, 46, 116, 120, 116};
.global .align 1 .b8 $str$13[15] = {102, 105, 108, 101, 32, 110, 117, 109, 32, 61, 32, 37, 100, 10};
.global .align 1 .b8 $str$14[18] = {99, 114, 101, 97, 116, 101, 32, 116, 105, 109, 101, 32, 61, 32, 37, 100, 10};
.global .align 1 .b8 $str$15[11] = {110, 97, 109, 101, 32, 61, 32, 37, 115, 10};

.visible .entry _Z8mykernelPhS_(
	.param .u64 .ptr .align 1 _Z8mykernelPhS__param_0,
	.param .u64 .ptr .align 1 _Z8mykernelPhS__param_1
)
{
	.local .align 8 .b8 	__local_depot0[16];
	.reg .b64 	%SP;
	.reg .b64 	%SPL;
	.reg .pred 	%p<600>;
	.reg .b16 	%rs<316>;
	.reg .b32 	%r<2045>;
	.reg .b64 	%rd<1245>;

	mov.u64 	%SPL, __local_depot0;
	cvta.local.u64 	%SP, %SPL;
	mov.b32 	%r1869, 0;
	mov.b32 	%r1854, -1;
	ld.global.u64 	%rd1, [fcb_table];
	mov.u64 	%rd434, $str$9;
$L__BB0_1:
	mul.wide.u32 	%rd432, %r1869, 28;
	add.s64 	%rd2, %rd1, %rd432;
	mov.b32 	%r1856, 0;
$L__BB0_2:
	cvt.u64.u32 	%rd433, %r1856;
	add.s64 	%rd435, %rd434, %rd433;
	ld.global.nc.u8 	%rs58, [%rd435];
	cvt.u16.u8 	%rs1, %rs58;
	add.s64 	%rd436, %rd2, %rd433;
	ld.u8 	%rs59, [%rd436];
	setp.eq.s16 	%p37, %rs1, %rs59;
	@%p37 bra 	$L__BB0_4;
	ld.u32 	%r1857, [%rd2+20];
	bra.uni 	$L__BB0_7;
$L__BB0_4:
	setp.eq.s16 	%p38, %rs1, 0;
	setp.gt.u32 	%p39, %r1856, 18;
	or.pred  	%p40, %p38, %p39;
	@%p40 bra 	$L__BB0_6;
	add.s32 	%r1856, %r1856, 1;
	bra.uni 	$L__BB0_2;
$L__BB0_6:
	ld.u32 	%r1857, [%rd2+20];
	and.b32  	%r609, %r1857, 1;
	setp.eq.b32 	%p41, %r609, 1;
	@%p41 bra 	$L__BB0_624;
$L__BB0_7:
	and.b32  	%r611, %r1857, 1;
	setp.eq.b32 	%p42, %r611, 1;
	selp.b32 	%r1854, %r1854, %r1869, %p42;
	add.s32 	%r1869, %r1869, 1;
	setp.ne.s32 	%p43, %r1869, 1024;
	@%p43 bra 	$L__BB0_1;
	mov.b32 	%r10, 0;
	ld.global.u64 	%rd3, [system_info];
$L__BB0_9:
	shr.u32 	%r613, %r10, 3;
	cvt.u64.u32 	%rd437, %r613;
	add.s64 	%rd4, %rd3, %rd437;
	ld.s8 	%rs2, [%rd4];
	and.b16  	%rs60, %rs2, 1;
	setp.eq.b16 	%p44, %rs60, 1;
	not.pred 	%p45, %p44;
	mov.u32 	%r1859, %r10;
	@%p45 bra 	$L__BB0_39;
	and.b16  	%rs61, %rs2, 2;
	setp.eq.s16 	%p46, %rs61, 0;
	@%p46 bra 	$L__BB0_38;
	and.b16  	%rs62, %rs2, 4;
	setp.eq.s16 	%p47, %rs62, 0;
	@%p47 bra 	$L__BB0_37;
	and.b16  	%rs63, %rs2, 8;
	setp.eq.s16 	%p48, %rs63, 0;
	@%p48 bra 	$L__BB0_36;
	and.b16  	%rs64, %rs2, 16;
	setp.eq.s16 	%p49, %rs64, 0;
	@%p49 bra 	$L__BB0_35;
	and.b16  	%rs65, %rs2, 32;
	setp.eq.s16 	%p50, %rs65, 0;
	@%p50 bra 	$L__BB0_34;
	and.b16  	%rs66, %rs2, 64;
	setp.eq.s16 	%p51, %rs66, 0;
	@%p51 bra 	$L__BB0_33;
	setp.gt.s16 	%p52, %rs2, -1;
	@%p52 bra 	$L__BB0_32;
	add.s32 	%r1859, %r10, 8;
	ld.s8 	%rs3, [%rd4+1];
	and.b16  	%rs67, %rs3, 1;
	setp.eq.b16 	%p53, %rs67, 1;
	not.pred 	%p54, %p53;
	@%p54 bra 	$L__BB0_39;
	and.b16  	%rs68, %rs3, 2;
	setp.eq.s16 	%p55, %rs68, 0;
	@%p55 bra 	$L__BB0_31;
	and.b16  	%rs69, %rs3, 4;
	setp.eq.s16 	%p56, %rs69, 0;
	@%p56 bra 	$L__BB0_30;
	and.b16  	%rs70, %rs3, 8;
	setp.eq.s16 	%p57, %rs70, 0;
	@%p57 bra 	$L__BB0_29;
	and.b16  	%rs71, %rs3, 16;
	setp.eq.s16 	%p58, %rs71, 0;
	@%p58 bra 	$L__BB0_28;
	and.b16  	%rs72, %rs3, 32;
	setp.eq.s16 	%p59, %rs72, 0;
	@%p59 bra 	$L__BB0_27;
	and.b16  	%rs73, %rs3, 64;
	setp.eq.s16 	%p60, %rs73, 0;
	@%p60 bra 	$L__BB0_26;
	setp.gt.s16 	%p61, %rs3, -1;
	@%p61 bra 	$L__BB0_25;
	bra.uni 	$L__BB0_631;
$L__BB0_25:
	add.s32 	%r1859, %r10, 15;
	bra.uni 	$L__BB0_39;
$L__BB0_26:
	add.s32 	%r1859, %r10, 14;
	bra.uni 	$L__BB0_39;
$L__BB0_27:
	add.s32 	%r1859, %r10, 13;
	bra.uni 	$L__BB0_39;
$L__BB0_28:
	add.s32 	%r1859, %r10, 12;
	bra.uni 	$L__BB0_39;
$L__BB0_29:
	add.s32 	%r1859, %r10, 11;
	bra.uni 	$L__BB0_39;
$L__BB0_30:
	add.s32 	%r1859, %r10, 10;
	bra.uni 	$L__BB0_39;
$L__BB0_31:
	add.s32 	%r1859, %r10, 9;
	bra.uni 	$L__BB0_39;
$L__BB0_32:
	add.s32 	%r1859, %r10, 7;
	bra.uni 	$L__BB0_39;
$L__BB0_33:
	add.s32 	%r1859, %r10, 6;
	bra.uni 	$L__BB0_39;
$L__BB0_34:
	add.s32 	%r1859, %r10, 5;
	bra.uni 	$L__BB0_39;
$L__BB0_35:
	add.s32 	%r1859, %r10, 4;
	bra.uni 	$L__BB0_39;
$L__BB0_36:
	add.s32 	%r1859, %r10, 3;
	bra.uni 	$L__BB0_39;
$L__BB0_37:
	add.s32 	%r1859, %r10, 2;
	bra.uni 	$L__BB0_39;
$L__BB0_38:
	add.s32 	%r1859, %r10, 1;
$L__BB0_39:
	mov.b32 	%r1860, 0;
	mov.b64 	%rd1132, 0;
$L__BB0_40:
	ld.global.u64 	%rd1133, [fcb_table];
	add.s64 	%rd7, %rd1133, %rd1132;
	ld.u32 	%r1861, [%rd7+20];
	and.b32  	%r616, %r1861, 1;
	setp.eq.b32 	%p63, %r616, 1;
	not.pred 	%p64, %p63;
	@%p64 bra 	$L__BB0_42;
	and.b32  	%r617, %r1861, -8380417;
	add.s32 	%r618, %r1861, 8192;
	and.b32  	%r619, %r618, 8380416;
	or.b32  	%r620, %r619, %r617;
	st.u32 	[%rd7+20], %r620;
	ld.global.u64 	%rd1133, [fcb_table];
	add.s64 	%rd439, %rd1133, %rd1132;
	ld.u32 	%r1861, [%rd439+20];
$L__BB0_42:
	add.s64 	%rd440, %rd1133, %rd1132;
	and.b32  	%r621, %r1861, -8185;
	add.s32 	%r622, %r1861, 8;
	and.b32  	%r623, %r622, 8184;
	or.b32  	%r624, %r623, %r621;
	st.u32 	[%rd440+20], %r624;
	ld.global.u64 	%rd1134, [fcb_table];
	add.s64 	%rd11, %rd1134, %rd1132;
	ld.u32 	%r1862, [%rd11+48];
	and.b32  	%r625, %r1862, 1;
	setp.eq.b32 	%p65, %r625, 1;
	not.pred 	%p66, %p65;
	@%p66 bra 	$L__BB0_44;
	and.b32  	%r626, %r1862, -8380417;
	add.s32 	%r627, %r1862, 8192;
	and.b32  	%r628, %r627, 8380416;
	or.b32  	%r629, %r628, %r626;
	st.u32 	[%rd11+48], %r629;
	ld.global.u64 	%rd1134, [fcb_table];
	add.s64 	%rd441, %rd1134, %rd1132;
	ld.u32 	%r1862, [%rd441+48];
$L__BB0_44:
	add.s64 	%rd442, %rd1134, %rd1132;
	and.b32  	%r630, %r1862, -8185;
	add.s32 	%r631, %r1862, 8;
	and.b32  	%r632, %r631, 8184;
	or.b32  	%r633, %r632, %r630;
	st.u32 	[%rd442+48], %r633;
	ld.global.u64 	%rd1135, [fcb_table];
	add.s64 	%rd15, %rd1135, %rd1132;
	ld.u32 	%r1863, [%rd15+76];
	and.b32  	%r634, %r1863, 1;
	setp.eq.b32 	%p67, %r634, 1;
	not.pred 	%p68, %p67;
	@%p68 bra 	$L__BB0_46;
	and.b32  	%r635, %r1863, -8380417;
	add.s32 	%r636, %r1863, 8192;
	and.b32  	%r637, %r636, 8380416;
	or.b32  	%r638, %r637, %r635;
	st.u32 	[%rd15+76], %r638;
	ld.global.u64 	%rd1135, [fcb_table];
	add.s64 	%rd443, %rd1135, %rd1132;
	ld.u32 	%r1863, [%rd443+76];
$L__BB0_46:
	add.s64 	%rd444, %rd1135, %rd1132;
	and.b32  	%r639, %r1863, -8185;
	add.s32 	%r640, %r1863, 8;
	and.b32  	%r641, %r640, 8184;
	or.b32  	%r642, %r641, %r639;
	st.u32 	[%rd444+76], %r642;
	ld.global.u64 	%rd1136, [fcb_table];
	add.s64 	%rd19, %rd1136, %rd1132;
	ld.u32 	%r1864, [%rd19+104];
	and.b32  	%r643, %r1864, 1;
	setp.eq.b32 	%p69, %r643, 1;
	not.pred 	%p70, %p69;
	@%p70 bra 	$L__BB0_48;
	and.b32  	%r644, %r1864, -8380417;
	add.s32 	%r645, %r1864, 8192;
	and.b32  	%r646, %r645, 8380416;
	or.b32  	%r647, %r646, %r644;
	st.u32 	[%rd19+104], %r647;
	ld.global.u64 	%rd1136, [fcb_table];
	add.s64 	%rd445, %rd1136, %rd1132;
	ld.u32 	%r1864, [%rd445+104];
$L__BB0_48:
	add.s64 	%rd446, %rd1136, %rd1132;
	and.b32  	%r648, %r1864, -8185;
	add.s32 	%r649, %r1864, 8;
	and.b32  	%r650, %r649, 8184;
	or.b32  	%r651, %r650, %r648;
	st.u32 	[%rd446+104], %r651;
	ld.global.u64 	%rd1137, [fcb_table];
	add.s64 	%rd23, %rd1137, %rd1132;
	ld.u32 	%r1865, [%rd23+132];
	and.b32  	%r652, %r1865, 1;
	setp.eq.b32 	%p71, %r652, 1;
	not.pred 	%p72, %p71;
	@%p72 bra 	$L__BB0_50;
	and.b32  	%r653, %r1865, -8380417;
	add.s32 	%r654, %r1865, 8192;
	and.b32  	%r655, %r654, 8380416;
	or.b32  	%r656, %r655, %r653;
	st.u32 	[%rd23+132], %r656;
	ld.global.u64 	%rd1137, [fcb_table];
	add.s64 	%rd447, %rd1137, %rd1132;
	ld.u32 	%r1865, [%rd447+132];
$L__BB0_50:
	add.s64 	%rd448, %rd1137, %rd1132;
	and.b32  	%r657, %r1865, -8185;
	add.s32 	%r658, %r1865, 8;
	and.b32  	%r659, %r658, 8184;
	or.b32  	%r660, %r659, %r657;
	st.u32 	[%rd448+132], %r660;
	ld.global.u64 	%rd1138, [fcb_table];
	add.s64 	%rd27, %rd1138, %rd1132;
	ld.u32 	%r1866, [%rd27+160];
	and.b32  	%r661, %r1866, 1;
	setp.eq.b32 	%p73, %r661, 1;
	not.pred 	%p74, %p73;
	@%p74 bra 	$L__BB0_52;
	and.b32  	%r662, %r1866, -8380417;
	add.s32 	%r663, %r1866, 8192;
	and.b32  	%r664, %r663, 8380416;
	or.b32  	%r665, %r664, %r662;
	st.u32 	[%rd27+160], %r665;
	ld.global.u64 	%rd1138, [fcb_table];
	add.s64 	%rd449, %rd1138, %rd1132;
	ld.u32 	%r1866, [%rd449+160];
$L__BB0_52:
	add.s64 	%rd450, %rd1138, %rd1132;
	and.b32  	%r666, %r1866, -8185;
	add.s32 	%r667, %r1866, 8;
	and.b32  	%r668, %r667, 8184;
	or.b32  	%r669, %r668, %r666;
	st.u32 	[%rd450+160], %r669;
	ld.global.u64 	%rd1139, [fcb_table];
	add.s64 	%rd31, %rd1139, %rd1132;
	ld.u32 	%r1867, [%rd31+188];
	and.b32  	%r670, %r1867, 1;
	setp.eq.b32 	%p75, %r670, 1;
	not.pred 	%p76, %p75;
	@%p76 bra 	$L__BB0_54;
	and.b32  	%r671, %r1867, -8380417;
	add.s32 	%r672, %r1867, 8192;
	and.b32  	%r673, %r672, 8380416;
	or.b32  	%r674, %r673, %r671;
	st.u32 	[%rd31+188], %r674;
	ld.global.u64 	%rd1139, [fcb_table];
	add.s64 	%rd451, %rd1139, %rd1132;
	ld.u32 	%r1867, [%rd451+188];
$L__BB0_54:
	add.s64 	%rd452, %rd1139, %rd1132;
	and.b32  	%r675, %r1867, -8185;
	add.s32 	%r676, %r1867, 8;
	and.b32  	%r677, %r676, 8184;
	or.b32  	%r678, %r677, %r675;
	st.u32 	[%rd452+188], %r678;
	ld.global.u64 	%rd1140, [fcb_table];
	add.s64 	%rd35, %rd1140, %rd1132;
	ld.u32 	%r1868, [%rd35+216];
	and.b32  	%r679, %r1868, 1;
	setp.eq.b32 	%p77, %r679, 1;
	not.pred 	%p78, %p77;
	@%p78 bra 	$L__BB0_56;
	and.b32  	%r680, %r1868, -8380417;
	add.s32 	%r681, %r1868, 8192;
	and.b32  	%r682, %r681, 8380416;
	or.b32  	%r683, %r682, %r680;
	st.u32 	[%rd35+216], %r683;
	ld.global.u64 	%rd1140, [fcb_table];
	add.s64 	%rd453, %rd1140, %rd1132;
	ld.u32 	%r1868, [%rd453+216];
$L__BB0_56:
	add.s64 	%rd454, %rd1140, %rd1132;
	and.b32  	%r684, %r1868, -8185;
	add.s32 	%r685, %r1868, 8;
	and.b32  	%r686, %r685, 8184;
	or.b32  	%r687, %r686, %r684;
	st.u32 	[%rd454+216], %r687;
	add.s32 	%r1860, %r1860, 8;
	add.s64 	%rd1132, %rd1132, 224;
	setp.ne.s32 	%p79, %r1860, 1024;
	@%p79 bra 	$L__BB0_40;
	ld.global.u64 	%rd455, [fcb_table];
	mul.wide.u32 	%rd456, %r1854, 28;
	add.s64 	%rd457, %rd455, %rd456;
	ld.u32 	%r688, [%rd457+20];
	and.b32  	%r689, %r688, -8380417;
	st.u32 	[%rd457+20], %r689;
	ld.global.u64 	%rd458, [fcb_table];
	add.s64 	%rd459, %rd458, %rd456;
	ld.u32 	%r690, [%rd459+20];
	and.b32  	%r691, %r690, -8185;
	st.u32 	[%rd459+20], %r691;
	ld.global.u64 	%rd460, [fcb_table];
	add.s64 	%rd461, %rd460, %rd456;
	ld.u32 	%r692, [%rd461+20];
	or.b32  	%r693, %r692, 4;
	st.u32 	[%rd461+20], %r693;
	ld.global.u64 	%rd462, [fcb_table];
	add.s64 	%rd463, %rd462, %rd456;
	ld.u32 	%r694, [%rd463+20];
	or.b32  	%r695, %r694, 1;
	st.u32 	[%rd463+20], %r695;
	ld.global.u64 	%rd464, [fcb_table];
	add.s64 	%rd465, %rd464, %rd456;
	ld.u32 	%r696, [%rd465+24];
	and.b32  	%r697, %r696, -1024;
	or.b32  	%r698, %r697, %r1859;
	st.u32 	[%rd465+24], %r698;
	ld.global.u64 	%rd466, [fcb_table];
	add.s64 	%rd467, %rd466, %rd456;
	mov.b16 	%rs74, 116;
	st.u8 	[%rd467], %rs74;
	mov.b16 	%rs75, 46;
	st.u8 	[%rd467+1], %rs75;
	st.u8 	[%rd467+2], %rs74;
	mov.b16 	%rs76, 120;
	st.u8 	[%rd467+3], %rs76;
	st.u8 	[%rd467+4], %rs74;
	mov.b16 	%rs77, 0;
	st.u8 	[%rd467+6], %rs77;
	shr.u32 	%r699, %r1859, 3;
	and.b32  	%r700, %r1859, 7;
	ld.global.u64 	%rd468, [system_info];
	cvt.u64.u32 	%rd469, %r699;
	add.s64 	%rd470, %rd468, %rd469;
	ld.u8 	%rs78, [%rd470];
	mov.b16 	%rs79, 1;
	shl.b16 	%rs80, %rs79, %r700;
	or.b16  	%rs81, %rs78, %rs80;
	st.u8 	[%rd470], %rs81;
	ld.global.u64 	%rd471, [system_info];
	ld.u32 	%r701, [%rd471+128];
	and.b32  	%r702, %r701, -1047553;
	add.s32 	%r703, %r701, 1024;
	and.b32  	%r704, %r703, 1047552;
	or.b32  	%r705, %r704, %r702;
	st.u32 	[%rd471+128], %r705;
	cvt.u16.u32 	%rs82, %r1854;
	ld.global.u64 	%rd472, [system_info];
	ld.u32 	%r706, [%rd472+128];
	shr.u32 	%r707, %r706, 9;
	cvt.u64.u32 	%rd473, %r707;
	and.b64  	%rd474, %rd473, 2046;
	add.s64 	%rd475, %rd472, %rd474;
	st.u16 	[%rd475+130], %rs82;
	ld.global.u64 	%rd476, [system_info];
	ld.u32 	%r708, [%rd476+128];
	shr.u32 	%r709, %r708, 9;
	cvt.u64.u32 	%rd477, %r709;
	and.b64  	%rd478, %rd477, 2046;
	add.s64 	%rd479, %rd476, %rd478;
	st.u16 	[%rd479+2178], %rs82;
	mov.u32 	%r1869, %r1854;
$L__BB0_58:
	ld.global.u64 	%rd480, [fcb_table];
	mul.wide.u32 	%rd481, %r1869, 28;
	add.s64 	%rd482, %rd480, %rd481;
	add.s64 	%rd39, %rd482, 20;
	ld.u32 	%r55, [%rd482+20];
	and.b32  	%r710, %r55, 4;
	setp.ne.s32 	%p80, %r710, 0;
	@%p80 bra 	$L__BB0_60;
	add.s64 	%rd580, %rd39, -20;
	add.u64 	%rd581, %SP, 0;
	add.u64 	%rd582, %SPL, 0;
	st.local.u64 	[%rd582], %rd580;
	mov.u64 	%rd583, $str$1;
	cvta.global.u64 	%rd584, %rd583;
	{ // callseq 0, 0
	.param .b64 param0;
	st.param.b64 	[param0], %rd584;
	.param .b64 param1;
	st.param.b64 	[param1], %rd581;
	.param .b32 retval0;
	call.uni (retval0), 
	vprintf, 
	(
	param0, 
	param1
	);
	ld.param.b32 	%r865, [retval0];
	} // callseq 0
	bra.uni 	$L__BB0_128;
$L__BB0_60:
	shr.u32 	%r712, %r55, 13;
	and.b32  	%r56, %r712, 1023;
	ld.u32 	%rd484, [%rd39+4];
	shl.b64 	%rd485, %rd484, 10;
	and.b64  	%rd486, %rd485, 1047552;
	ld.global.u64 	%rd487, [volume];
	add.s64 	%rd488, %rd487, %rd486;
	mov.b16 	%rs83, 116;
	st.u8 	[%rd488+36864], %rs83;
	ld.global.u64 	%rd489, [volume];
	add.s64 	%rd490, %rd489, %rd486;
	mov.b16 	%rs84, 104;
	st.u8 	[%rd490+36865], %rs84;
	ld.global.u64 	%rd491, [volume];
	add.s64 	%rd492, %rd491, %rd486;
	mov.b16 	%rs85, 105;
	st.u8 	[%rd492+36866], %rs85;
	ld.global.u64 	%rd493, [volume];
	add.s64 	%rd494, %rd493, %rd486;
	mov.b16 	%rs86, 115;
	st.u8 	[%rd494+36867], %rs86;
	ld.global.u64 	%rd495, [volume];
	add.s64 	%rd496, %rd495, %rd486;
	mov.b16 	%rs87, 32;
	st.u8 	[%rd496+36868], %rs87;
	ld.global.u64 	%rd497, [volume];
	add.s64 	%rd498, %rd497, %rd486;
	st.u8 	[%rd498+36869], %rs85;
	ld.global.u64 	%rd499, [volume];
	add.s64 	%rd500, %rd499, %rd486;
	st.u8 	[%rd500+36870], %rs86;
	ld.global.u64 	%rd501, [volume];
	add.s64 	%rd502, %rd501, %rd486;
	st.u8 	[%rd502+36871], %rs87;
	ld.global.u64 	%rd503, [volume];
	add.s64 	%rd504, %rd503, %rd486;
	mov.b16 	%rs88, 97;
	st.u8 	[%rd504+36872], %rs88;
	ld.global.u64 	%rd505, [volume];
	add.s64 	%rd506, %rd505, %rd486;
	st.u8 	[%rd506+36873], %rs87;
	ld.global.u64 	%rd507, [volume];
	add.s64 	%rd508, %rd507, %rd486;
	mov.b16 	%rs89, 112;
	st.u8 	[%rd508+36874], %rs89;
	ld.global.u64 	%rd509, [volume];
	add.s64 	%rd510, %rd509, %rd486;
	mov.b16 	%rs90, 101;
	st.u8 	[%rd510+36875], %rs90;
	ld.global.u64 	%rd511, [volume];
	add.s64 	%rd512, %rd511, %rd486;
	mov.b16 	%rs91, 110;
	st.u8 	[%rd512+36876], %rs91;
	ld.global.u64 	%rd513, [volume];
	add.s64 	%rd514, %rd513, %rd486;
	mov.b16 	%rs92, 0;
	st.u8 	[%rd514+36877], %rs92;
	ld.global.u64 	%rd515, [fcb_table];
	add.s64 	%rd517, %rd515, %rd481;
	ld.u32 	%r713, [%rd517+24];
	and.b32  	%r714, %r713, -1047553;
	or.b32  	%r715, %r714, 14336;
	st.u32 	[%rd517+24], %r715;
	mov.b32 	%r1870, 0;
	mov.b64 	%rd1141, 0;
	ld.global.u64 	%rd1144, [fcb_table];
$L__BB0_61:
	add.s64 	%rd43, %rd1144, %rd1141;
	ld.u32 	%r58, [%rd43+20];
	and.b32  	%r716, %r58, 1;
	setp.eq.b32 	%p81, %r716, 1;
	not.pred 	%p82, %p81;
	@%p82 bra 	$L__BB0_64;
	shr.u32 	%r717, %r58, 13;
	and.b32  	%r718, %r717, 1023;
	setp.gt.u32 	%p83, %r718, %r56;
	@%p83 bra 	$L__BB0_64;
	and.b32  	%r719, %r58, -8380417;
	add.s32 	%r720, %r58, 8192;
	and.b32  	%r721, %r720, 8380416;
	or.b32  	%r722, %r721, %r719;
	st.u32 	[%rd43+20], %r722;
	ld.global.u64 	%rd1144, [fcb_table];
$L__BB0_64:
	add.s64 	%rd46, %rd1144, %rd1141;
	ld.u32 	%r59, [%rd46+48];
	and.b32  	%r723, %r59, 1;
	setp.eq.b32 	%p84, %r723, 1;
	not.pred 	%p85, %p84;
	@%p85 bra 	$L__BB0_67;
	shr.u32 	%r724, %r59, 13;
	and.b32  	%r725, %r724, 1023;
	setp.gt.u32 	%p86, %r725, %r56;
	@%p86 bra 	$L__BB0_67;
	and.b32  	%r726, %r59, -8380417;
	add.s32 	%r727, %r59, 8192;
	and.b32  	%r728, %r727, 8380416;
	or.b32  	%r729, %r728, %r726;
	st.u32 	[%rd46+48], %r729;
	ld.global.u64 	%rd1144, [fcb_table];
$L__BB0_67:
	add.s64 	%rd49, %rd1144, %rd1141;
	ld.u32 	%r60, [%rd49+76];
	and.b32  	%r730, %r60, 1;
	setp.eq.b32 	%p87, %r730, 1;
	not.pred 	%p88, %p87;
	@%p88 bra 	$L__BB0_70;
	shr.u32 	%r731, %r60, 13;
	and.b32  	%r732, %r731, 1023;
	setp.gt.u32 	%p89, %r732, %r56;
	@%p89 bra 	$L__BB0_70;
	and.b32  	%r733, %r60, -8380417;
	add.s32 	%r734, %r60, 8192;
	and.b32  	%r735, %r734, 8380416;
	or.b32  	%r736, %r735, %r733;
	st.u32 	[%rd49+76], %r736;
	ld.global.u64 	%rd1144, [fcb_table];
$L__BB0_70:
	add.s64 	%rd52, %rd1144, %rd1141;
	ld.u32 	%r61, [%rd52+104];
	and.b32  	%r737, %r61, 1;
	setp.eq.b32 	%p90, %r737, 1;
	not.pred 	%p91, %p90;
	@%p91 bra 	$L__BB0_73;
	shr.u32 	%r738, %r61, 13;
	and.b32  	%r739, %r738, 1023;
	setp.gt.u32 	%p92, %r739, %r56;
	@%p92 bra 	$L__BB0_73;
	and.b32  	%r740, %r61, -8380417;
	add.s32 	%r741, %r61, 8192;
	and.b32  	%r742, %r741, 8380416;
	or.b32  	%r743, %r742, %r740;
	st.u32 	[%rd52+104], %r743;
	ld.global.u64 	%rd1144, [fcb_table];
$L__BB0_73:
	add.s64 	%rd55, %rd1144, %rd1141;
	ld.u32 	%r62, [%rd55+132];
	and.b32  	%r744, %r62, 1;
	setp.eq.b32 	%p93, %r744, 1;
	not.pred 	%p94, %p93;
	@%p94 bra 	$L__BB0_76;
	shr.u32 	%r745, %r62, 13;
	and.b32  	%r746, %r745, 1023;
	setp.gt.u32 	%p95, %r746, %r56;
	@%p95 bra 	$L__BB0_76;
	and.b32  	%r747, %r62, -8380417;
	add.s32 	%r748, %r62, 8192;
	and.b32  	%r749, %r748, 8380416;
	or.b32  	%r750, %r749, %r747;
	st.u32 	[%rd55+132], %r750;
	ld.global.u64 	%rd1144, [fcb_table];
$L__BB0_76:
	add.s64 	%rd58, %rd1144, %rd1141;
	ld.u32 	%r63, [%rd58+160];
	and.b32  	%r751, %r63, 1;
	setp.eq.b32 	%p96, %r751, 1;
	not.pred 	%p97, %p96;
	@%p97 bra 	$L__BB0_79;
	shr.u32 	%r752, %r63, 13;
	and.b32  	%r753, %r752, 1023;
	setp.gt.u32 	%p98, %r753, %r56;
	@%p98 bra 	$L__BB0_79;
	and.b32  	%r754, %r63, -8380417;
	add.s32 	%r755, %r63, 8192;
	and.b32  	%r756, %r755, 8380416;
	or.b32  	%r757, %r756, %r754;
	st.u32 	[%rd58+160], %r757;
	ld.global.u64 	%rd1144, [fcb_table];
$L__BB0_79:
	add.s64 	%rd61, %rd1144, %rd1141;
	ld.u32 	%r64, [%rd61+188];
	and.b32  	%r758, %r64, 1;
	setp.eq.b32 	%p99, %r758, 1;
	not.pred 	%p100, %p99;
	@%p100 bra 	$L__BB0_82;
	shr.u32 	%r759, %r64, 13;
	and.b32  	%r760, %r759, 1023;
	setp.gt.u32 	%p101, %r760, %r56;
	@%p101 bra 	$L__BB0_82;
	and.b32  	%r761, %r64, -8380417;
	add.s32 	%r762, %r64, 8192;
	and.b32  	%r763, %r762, 8380416;
	or.b32  	%r764, %r763, %r761;
	st.u32 	[%rd61+188], %r764;
	ld.global.u64 	%rd1144, [fcb_table];
$L__BB0_82:
	add.s64 	%rd64, %rd1144, %rd1141;
	ld.u32 	%r65, [%rd64+216];
	and.b32  	%r765, %r65, 1;
	setp.eq.b32 	%p102, %r765, 1;
	not.pred 	%p103, %p102;
	@%p103 bra 	$L__BB0_85;
	shr.u32 	%r766, %r65, 13;
	and.b32  	%r767, %r766, 1023;
	setp.gt.u32 	%p104, %r767, %r56;
	@%p104 bra 	$L__BB0_85;
	and.b32  	%r768, %r65, -8380417;
	add.s32 	%r769, %r65, 8192;
	and.b32  	%r770, %r769, 8380416;
	or.b32  	%r771, %r770, %r768;
	st.u32 	[%rd64+216], %r771;
	ld.global.u64 	%rd1144, [fcb_table];
$L__BB0_85:
	add.s32 	%r1870, %r1870, 8;
	add.s64 	%rd1141, %rd1141, 224;
	setp.ne.s32 	%p105, %r1870, 1024;
	@%p105 bra 	$L__BB0_61;
	add.s64 	%rd519, %rd1144, %rd481;
	ld.u32 	%r772, [%rd519+20];
	and.b32  	%r773, %r772, -8380417;
	st.u32 	[%rd519+20], %r773;
	ld.global.u64 	%rd1154, [system_info];
	ld.u32 	%r1872, [%rd1154+128];
	and.b32  	%r774, %r1872, 1046528;
	setp.eq.s32 	%p106, %r774, 0;
	@%p106 bra 	$L__BB0_91;
	mov.b32 	%r1871, 0;
	ld.global.u64 	%rd1153, [fcb_table];
$L__BB0_88:
	mul.wide.u32 	%rd520, %r1871, 2;
	add.s64 	%rd72, %rd1154, %rd520;
	ld.u16 	%r776, [%rd72+132];
	mul.wide.u32 	%rd521, %r776, 28;
	add.s64 	%rd522, %rd1153, %rd521;
	ld.u32 	%r777, [%rd522+20];
	shr.u32 	%r778, %r777, 13;
	and.b32  	%r779, %r778, 1023;
	setp.gt.u32 	%p107, %r779, %r56;
	@%p107 bra 	$L__BB0_90;
	ld.u16 	%rs93, [%rd72+134];
	st.u16 	[%rd72+132], %rs93;
	ld.global.u64 	%rd1154, [system_info];
	ld.global.u64 	%rd1153, [fcb_table];
$L__BB0_90:
	add.s32 	%r1871, %r1871, 1;
	ld.u32 	%r1872, [%rd1154+128];
	shr.u32 	%r780, %r1872, 10;
	and.b32  	%r781, %r780, 1023;
	add.s32 	%r782, %r781, -1;
	setp.lt.s32 	%p108, %r1871, %r782;
	@%p108 bra 	$L__BB0_88;
$L__BB0_91:
	shr.u32 	%r784, %r1872, 9;
	cvt.u64.u32 	%rd523, %r784;
	and.b64  	%rd524, %rd523, 2046;
	add.s64 	%rd525, %rd1154, %rd524;
	st.u16 	[%rd525+130], %r1869;
	ld.global.u64 	%rd78, [system_info];
	ld.u32 	%r72, [%rd78+128];
	and.b32  	%r785, %r72, 1047552;
	setp.eq.s32 	%p109, %r785, 0;
	@%p109 bra 	$L__BB0_113;
	ld.global.u64 	%rd79, [fcb_table];
	add.s64 	%rd527, %rd79, %rd481;
	add.s64 	%rd80, %rd527, 20;
	shr.u32 	%r789, %r72, 10;
	and.b32  	%r790, %r789, 1023;
	max.u32 	%r73, %r790, 1;
	and.b32  	%r74, %r73, 3;
	setp.lt.u32 	%p110, %r790, 4;
	mov.b16 	%rs308, 0;
	mov.b32 	%r1883, 0;
	@%p110 bra 	$L__BB0_103;
	and.b32  	%r1883, %r73, 1020;
	add.s64 	%rd1156, %rd78, 2186;
	mov.b16 	%rs308, 0;
	mov.b32 	%r1873, 0;
$L__BB0_94:
	.pragma "nounroll";
	ld.u16 	%r793, [%rd1156+-6];
	setp.eq.s32 	%p112, %r1869, %r793;
	selp.b32 	%r79, %r1873, %r1887, %p112;
	mul.wide.u32 	%rd528, %r793, 28;
	add.s64 	%rd529, %rd79, %rd528;
	add.s64 	%rd83, %rd529, 24;
	ld.u32 	%r794, [%rd529+24];
	and.b32  	%r795, %r794, 1047552;
	setp.gt.u32 	%p113, %r795, 14336;
	mov.pred 	%p582, 0;
	@%p113 bra 	$L__BB0_96;
	ld.u32 	%r796, [%rd83+-4];
	shr.u32 	%r797, %r796, 3;
	and.b32  	%r798, %r797, 1023;
	ld.u32 	%r799, [%rd80];
	shr.u32 	%r800, %r799, 3;
	and.b32  	%r801, %r800, 1023;
	setp.ge.u32 	%p114, %r798, %r801;
	setp.eq.s16 	%p115, %rs308, 0;
	and.pred  	%p582, %p114, %p115;
$L__BB0_96:
	selp.b16 	%rs5, 1, %rs308, %p582;
	selp.b32 	%r80, %r1873, %r1886, %p582;
	ld.u16 	%r802, [%rd1156+-4];
	setp.eq.s32 	%p117, %r1869, %r802;
	add.s32 	%r81, %r1873, 1;
	selp.b32 	%r82, %r81, %r79, %p117;
	mul.wide.u32 	%rd530, %r802, 28;
	add.s64 	%rd531, %rd79, %rd530;
	add.s64 	%rd84, %rd531, 24;
	ld.u32 	%r803, [%rd531+24];
	and.b32  	%r804, %r803, 1047552;
	setp.gt.u32 	%p118, %r804, 14336;
	mov.pred 	%p583, 0;
	@%p118 bra 	$L__BB0_98;
	ld.u32 	%r805, [%rd84+-4];
	shr.u32 	%r806, %r805, 3;
	and.b32  	%r807, %r806, 1023;
	ld.u32 	%r808, [%rd80];
	shr.u32 	%r809, %r808, 3;
	and.b32  	%r810, %r809, 1023;
	setp.ge.u32 	%p119, %r807, %r810;
	setp.eq.s16 	%p120, %rs5, 0;
	and.pred  	%p583, %p119, %p120;
$L__BB0_98:
	selp.b16 	%rs6, 1, %rs5, %p583;
	selp.b32 	%r83, %r81, %r80, %p583;
	ld.u16 	%r811, [%rd1156+-2];
	setp.eq.s32 	%p122, %r1869, %r811;
	add.s32 	%r84, %r81, 1;
	selp.b32 	%r85, %r84, %r82, %p122;
	mul.wide.u32 	%rd532, %r811, 28;
	add.s64 	%rd533, %rd79, %rd532;
	add.s64 	%rd85, %rd533, 24;
	ld.u32 	%r812, [%rd533+24];
	and.b32  	%r813, %r812, 1047552;
	setp.gt.u32 	%p123, %r813, 14336;
	mov.pred 	%p584, 0;
	@%p123 bra 	$L__BB0_100;
	ld.u32 	%r814, [%rd85+-4];
	shr.u32 	%r815, %r814, 3;
	and.b32  	%r816, %r815, 1023;
	ld.u32 	%r817, [%rd80];
	shr.u32 	%r818, %r817, 3;
	and.b32  	%r819, %r818, 1023;
	setp.ge.u32 	%p124, %r816, %r819;
	setp.eq.s16 	%p125, %rs6, 0;
	and.pred  	%p584, %p124, %p125;
$L__BB0_100:
	selp.b16 	%rs7, 1, %rs6, %p584;
	selp.b32 	%r86, %r84, %r83, %p584;
	ld.u16 	%r820, [%rd1156];
	setp.eq.s32 	%p127, %r1869, %r820;
	add.s32 	%r87, %r84, 1;
	selp.b32 	%r1887, %r87, %r85, %p127;
	mul.wide.u32 	%rd534, %r820, 28;
	add.s64 	%rd535, %rd79, %rd534;
	add.s64 	%rd86, %rd535, 24;
	ld.u32 	%r821, [%rd535+24];
	and.b32  	%r822, %r821, 1047552;
	setp.gt.u32 	%p128, %r822, 14336;
	mov.pred 	%p585, 0;
	@%p128 bra 	$L__BB0_102;
	ld.u32 	%r823, [%rd86+-4];
	shr.u32 	%r824, %r823, 3;
	and.b32  	%r825, %r824, 1023;
	ld.u32 	%r826, [%rd80];
	shr.u32 	%r827, %r826, 3;
	and.b32  	%r828, %r827, 1023;
	setp.ge.u32 	%p129, %r825, %r828;
	setp.eq.s16 	%p130, %rs7, 0;
	and.pred  	%p585, %p129, %p130;
$L__BB0_102:
	selp.b16 	%rs308, 1, %rs7, %p585;
	selp.b32 	%r1886, %r87, %r86, %p585;
	add.s64 	%rd1156, %rd1156, 8;
	add.s32 	%r1873, %r87, 1;
	setp.ne.s32 	%p131, %r1873, %r1883;
	@%p131 bra 	$L__BB0_94;
$L__BB0_103:
	setp.eq.s32 	%p132, %r74, 0;
	@%p132 bra 	$L__BB0_113;
	setp.eq.s32 	%p133, %r74, 1;
	@%p133 bra 	$L__BB0_110;
	mul.wide.u32 	%rd536, %r1883, 2;
	add.s64 	%rd88, %rd78, %rd536;
	ld.u16 	%r830, [%rd88+2180];
	setp.eq.s32 	%p135, %r1869, %r830;
	selp.b32 	%r96, %r1883, %r1887, %p135;
	mul.wide.u32 	%rd537, %r830, 28;
	add.s64 	%rd538, %rd79, %rd537;
	add.s64 	%rd89, %rd538, 24;
	ld.u32 	%r831, [%rd538+24];
	and.b32  	%r832, %r831, 1047552;
	setp.gt.u32 	%p136, %r832, 14336;
	mov.pred 	%p586, 0;
	@%p136 bra 	$L__BB0_107;
	ld.u32 	%r833, [%rd89+-4];
	shr.u32 	%r834, %r833, 3;
	and.b32  	%r835, %r834, 1023;
	ld.u32 	%r836, [%rd80];
	shr.u32 	%r837, %r836, 3;
	and.b32  	%r838, %r837, 1023;
	setp.ge.u32 	%p137, %r835, %r838;
	setp.eq.s16 	%p138, %rs308, 0;
	and.pred  	%p586, %p137, %p138;
$L__BB0_107:
	selp.b16 	%rs10, 1, %rs308, %p586;
	selp.b32 	%r97, %r1883, %r1886, %p586;
	ld.u16 	%rs11, [%rd88+2182];
	cvt.u32.u16 	%r839, %rs11;
	mul.wide.u32 	%rd539, %r839, 28;
	add.s64 	%rd540, %rd79, %rd539;
	add.s64 	%rd90, %rd540, 24;
	ld.u32 	%r840, [%rd540+24];
	and.b32  	%r841, %r840, 1047552;
	setp.gt.u32 	%p140, %r841, 14336;
	mov.pred 	%p587, 0;
	@%p140 bra 	$L__BB0_109;
	ld.u32 	%r842, [%rd90+-4];
	shr.u32 	%r843, %r842, 3;
	and.b32  	%r844, %r843, 1023;
	ld.u32 	%r845, [%rd80];
	shr.u32 	%r846, %r845, 3;
	and.b32  	%r847, %r846, 1023;
	setp.ge.u32 	%p141, %r844, %r847;
	setp.eq.s16 	%p142, %rs10, 0;
	and.pred  	%p587, %p141, %p142;
$L__BB0_109:
	add.s32 	%r848, %r1883, 1;
	setp.eq.s32 	%p143, %r1869, %r839;
	selp.b32 	%r1887, %r848, %r96, %p143;
	selp.b16 	%rs308, 1, %rs10, %p587;
	selp.b32 	%r1886, %r848, %r97, %p587;
	add.s32 	%r1883, %r1883, 2;
$L__BB0_110:
	and.b32  	%r850, %r73, 1;
	setp.eq.b32 	%p144, %r850, 1;
	not.pred 	%p145, %p144;
	@%p145 bra 	$L__BB0_113;
	mul.wide.u32 	%rd541, %r1883, 2;
	add.s64 	%rd542, %rd78, %rd541;
	ld.u16 	%r851, [%rd542+2180];
	setp.eq.s32 	%p146, %r1869, %r851;
	selp.b32 	%r1887, %r1883, %r1887, %p146;
	mul.wide.u32 	%rd543, %r851, 28;
	add.s64 	%rd544, %rd79, %rd543;
	add.s64 	%rd91, %rd544, 24;
	ld.u32 	%r852, [%rd544+24];
	and.b32  	%r853, %r852, 1047552;
	setp.gt.u32 	%p147, %r853, 14336;
	@%p147 bra 	$L__BB0_113;
	ld.u32 	%r854, [%rd91+-4];
	shr.u32 	%r855, %r854, 3;
	and.b32  	%r856, %r855, 1023;
	ld.u32 	%r857, [%rd80];
	shr.u32 	%r858, %r857, 3;
	and.b32  	%r859, %r858, 1023;
	setp.ge.u32 	%p148, %r856, %r859;
	setp.eq.s16 	%p149, %rs308, 0;
	selp.b32 	%r860, %r1883, %r1886, %p149;
	selp.b32 	%r1886, %r860, %r1886, %p148;
$L__BB0_113:
	setp.le.u32 	%p150, %r1886, %r1887;
	@%p150 bra 	$L__BB0_121;
	mul.wide.u32 	%rd562, %r1887, 2;
	add.s64 	%rd563, %rd78, %rd562;
	ld.u16 	%rs14, [%rd563+2180];
	sub.s32 	%r863, %r1886, %r1887;
	and.b32  	%r110, %r863, 3;
	setp.eq.s32 	%p156, %r110, 0;
	mov.u32 	%r1890, %r1887;
	@%p156 bra 	$L__BB0_117;
	neg.s32 	%r1888, %r110;
	mov.u32 	%r1890, %r1887;
$L__BB0_116:
	.pragma "nounroll";
	mul.wide.s32 	%rd564, %r1890, 2;
	ld.global.u64 	%rd565, [system_info];
	add.s64 	%rd566, %rd564, %rd565;
	add.s32 	%r1890, %r1890, 1;
	ld.u16 	%rs101, [%rd566+2182];
	st.u16 	[%rd566+2180], %rs101;
	add.s32 	%r1888, %r1888, 1;
	setp.ne.s32 	%p157, %r1888, 0;
	@%p157 bra 	$L__BB0_116;
$L__BB0_117:
	sub.s32 	%r864, %r1887, %r1886;
	setp.gt.u32 	%p158, %r864, -4;
	@%p158 bra 	$L__BB0_120;
	sub.s32 	%r1891, %r1890, %r1886;
$L__BB0_119:
	mul.wide.s32 	%rd567, %r1890, 2;
	add.s64 	%rd568, %rd567, 2188;
	ld.global.u64 	%rd569, [system_info];
	add.s64 	%rd570, %rd569, %rd568;
	ld.u16 	%rs102, [%rd570+-6];
	st.u16 	[%rd570+-8], %rs102;
	ld.global.u64 	%rd571, [system_info];
	add.s64 	%rd572, %rd571, %rd568;
	ld.u16 	%rs103, [%rd572+-4];
	st.u16 	[%rd572+-6], %rs103;
	ld.global.u64 	%rd573, [system_info];
	add.s64 	%rd574, %rd573, %rd568;
	ld.u16 	%rs104, [%rd574+-2];
	st.u16 	[%rd574+-4], %rs104;
	ld.global.u64 	%rd575, [system_info];
	add.s32 	%r1890, %r1890, 4;
	add.s64 	%rd576, %rd575, %rd568;
	ld.u16 	%rs105, [%rd576];
	st.u16 	[%rd576+-2], %rs105;
	add.s32 	%r1891, %r1891, 4;
	setp.ne.s32 	%p159, %r1891, 0;
	@%p159 bra 	$L__BB0_119;
$L__BB0_120:
	ld.global.u64 	%rd577, [system_info];
	mul.wide.u32 	%rd578, %r1886, 2;
	add.s64 	%rd579, %rd577, %rd578;
	st.u16 	[%rd579+2180], %rs14;
	bra.uni 	$L__BB0_128;
$L__BB0_121:
	mul.wide.u32 	%rd545, %r1887, 2;
	add.s64 	%rd546, %rd78, %rd545;
	ld.u16 	%rs15, [%rd546+2180];
	setp.le.u32 	%p151, %r1887, %r1886;
	@%p151 bra 	$L__BB0_127;
	sub.s32 	%r861, %r1887, %r1886;
	and.b32  	%r122, %r861, 3;
	setp.eq.s32 	%p152, %r122, 0;
	mov.u32 	%r1895, %r1887;
	@%p152 bra 	$L__BB0_125;
	neg.s32 	%r1893, %r122;
	mov.u32 	%r1895, %r1887;
$L__BB0_124:
	.pragma "nounroll";
	mul.wide.s32 	%rd547, %r1895, 2;
	ld.global.u64 	%rd548, [system_info];
	add.s64 	%rd549, %rd547, %rd548;
	add.s32 	%r1895, %r1895, -1;
	ld.u16 	%rs96, [%rd549+2178];
	st.u16 	[%rd549+2180], %rs96;
	add.s32 	%r1893, %r1893, 1;
	setp.ne.s32 	%p153, %r1893, 0;
	@%p153 bra 	$L__BB0_124;
$L__BB0_125:
	sub.s32 	%r862, %r1886, %r1887;
	setp.gt.u32 	%p154, %r862, -4;
	@%p154 bra 	$L__BB0_127;
$L__BB0_126:
	ld.global.u64 	%rd550, [system_info];
	mul.wide.s32 	%rd551, %r1895, 2;
	add.s64 	%rd552, %rd550, %rd551;
	ld.u16 	%rs97, [%rd552+2178];
	st.u16 	[%rd552+2180], %rs97;
	ld.global.u64 	%rd553, [system_info];
	add.s64 	%rd554, %rd553, %rd551;
	ld.u16 	%rs98, [%rd554+2176];
	st.u16 	[%rd554+2178], %rs98;
	ld.global.u64 	%rd555, [system_info];
	add.s64 	%rd556, %rd555, %rd551;
	ld.u16 	%rs99, [%rd556+2174];
	st.u16 	[%rd556+2176], %rs99;
	ld.global.u64 	%rd557, [system_info];
	add.s64 	%rd558, %rd557, %rd551;
	add.s32 	%r1895, %r1895, -4;
	ld.u16 	%rs100, [%rd558+2172];
	st.u16 	[%rd558+2174], %rs100;
	setp.gt.u32 	%p155, %r1895, %r1886;
	@%p155 bra 	$L__BB0_126;
$L__BB0_127:
	ld.global.u64 	%rd559, [system_info];
	mul.wide.u32 	%rd560, %r1886, 2;
	add.s64 	%rd561, %rd559, %rd560;
	st.u16 	[%rd561+2180], %rs15;
$L__BB0_128:
	mov.b32 	%r1898, 0;
	mov.b32 	%r1897, -1;
	ld.global.u64 	%rd92, [fcb_table];
	mov.u64 	%rd587, $str$10;
$L__BB0_129:
	mul.wide.u32 	%rd585, %r1898, 28;
	add.s64 	%rd93, %rd92, %rd585;
	mov.b32 	%r1899, 0;
$L__BB0_130:
	cvt.u64.u32 	%rd586, %r1899;
	add.s64 	%rd588, %rd587, %rd586;
	ld.global.nc.u8 	%rs106, [%rd588];
	cvt.u16.u8 	%rs16, %rs106;
	add.s64 	%rd589, %rd93, %rd586;
	ld.u8 	%rs107, [%rd589];
	setp.eq.s16 	%p160, %rs16, %rs107;
	@%p160 bra 	$L__BB0_132;
	ld.u32 	%r1900, [%rd93+20];
	bra.uni 	$L__BB0_135;
$L__BB0_132:
	setp.eq.s16 	%p161, %rs16, 0;
	setp.gt.u32 	%p162, %r1899, 18;
	or.pred  	%p163, %p161, %p162;
	@%p163 bra 	$L__BB0_134;
	add.s32 	%r1899, %r1899, 1;
	bra.uni 	$L__BB0_130;
$L__BB0_134:
	ld.u32 	%r1900, [%rd93+20];
	and.b32  	%r870, %r1900, 1;
	setp.eq.b32 	%p164, %r870, 1;
	@%p164 bra 	$L__BB0_625;
$L__BB0_135:
	and.b32  	%r872, %r1900, 1;
	setp.eq.b32 	%p165, %r872, 1;
	selp.b32 	%r1897, %r1897, %r1898, %p165;
	add.s32 	%r1898, %r1898, 1;
	setp.ne.s32 	%p166, %r1898, 1024;
	@%p166 bra 	$L__BB0_129;
	mov.b32 	%r140, 0;
	ld.global.u64 	%rd94, [system_info];
$L__BB0_137:
	shr.u32 	%r874, %r140, 3;
	cvt.u64.u32 	%rd590, %r874;
	add.s64 	%rd95, %rd94, %rd590;
	ld.s8 	%rs17, [%rd95];
	and.b16  	%rs108, %rs17, 1;
	setp.eq.b16 	%p167, %rs108, 1;
	not.pred 	%p168, %p167;
	mov.u32 	%r1902, %r140;
	@%p168 bra 	$L__BB0_167;
	and.b16  	%rs109, %rs17, 2;
	setp.eq.s16 	%p169, %rs109, 0;
	@%p169 bra 	$L__BB0_166;
	and.b16  	%rs110, %rs17, 4;
	setp.eq.s16 	%p170, %rs110, 0;
	@%p170 bra 	$L__BB0_165;
	and.b16  	%rs111, %rs17, 8;
	setp.eq.s16 	%p171, %rs111, 0;
	@%p171 bra 	$L__BB0_164;
	and.b16  	%rs112, %rs17, 16;
	setp.eq.s16 	%p172, %rs112, 0;
	@%p172 bra 	$L__BB0_163;
	and.b16  	%rs113, %rs17, 32;
	setp.eq.s16 	%p173, %rs113, 0;
	@%p173 bra 	$L__BB0_162;
	and.b16  	%rs114, %rs17, 64;
	setp.eq.s16 	%p174, %rs114, 0;
	@%p174 bra 	$L__BB0_161;
	setp.gt.s16 	%p175, %rs17, -1;
	@%p175 bra 	$L__BB0_160;
	add.s32 	%r1902, %r140, 8;
	ld.s8 	%rs18, [%rd95+1];
	and.b16  	%rs115, %rs18, 1;
	setp.eq.b16 	%p176, %rs115, 1;
	not.pred 	%p177, %p176;
	@%p177 bra 	$L__BB0_167;
	and.b16  	%rs116, %rs18, 2;
	setp.eq.s16 	%p178, %rs116, 0;
	@%p178 bra 	$L__BB0_159;
	and.b16  	%rs117, %rs18, 4;
	setp.eq.s16 	%p179, %rs117, 0;
	@%p179 bra 	$L__BB0_158;
	and.b16  	%rs118, %rs18, 8;
	setp.eq.s16 	%p180, %rs118, 0;
	@%p180 bra 	$L__BB0_157;
	and.b16  	%rs119, %rs18, 16;
	setp.eq.s16 	%p181, %rs119, 0;
	@%p181 bra 	$L__BB0_156;
	and.b16  	%rs120, %rs18, 32;
	setp.eq.s16 	%p182, %rs120, 0;
	@%p182 bra 	$L__BB0_155;
	and.b16  	%rs121, %rs18, 64;
	setp.eq.s16 	%p183, %rs121, 0;
	@%p183 bra 	$L__BB0_154;
	setp.gt.s16 	%p184, %rs18, -1;
	@%p184 bra 	$L__BB0_153;
	bra.uni 	$L__BB0_632;
$L__BB0_153:
	add.s32 	%r1902, %r140, 15;
	bra.uni 	$L__BB0_167;
$L__BB0_154:
	add.s32 	%r1902, %r140, 14;
	bra.uni 	$L__BB0_167;
$L__BB0_155:
	add.s32 	%r1902, %r140, 13;
	bra.uni 	$L__BB0_167;
$L__BB0_156:
	add.s32 	%r1902, %r140, 12;
	bra.uni 	$L__BB0_167;
$L__BB0_157:
	add.s32 	%r1902, %r140, 11;
	bra.uni 	$L__BB0_167;
$L__BB0_158:
	add.s32 	%r1902, %r140, 10;
	bra.uni 	$L__BB0_167;
$L__BB0_159:
	add.s32 	%r1902, %r140, 9;
	bra.uni 	$L__BB0_167;
$L__BB0_160:
	add.s32 	%r1902, %r140, 7;
	bra.uni 	$L__BB0_167;
$L__BB0_161:
	add.s32 	%r1902, %r140, 6;
	bra.uni 	$L__BB0_167;
$L__BB0_162:
	add.s32 	%r1902, %r140, 5;
	bra.uni 	$L__BB0_167;
$L__BB0_163:
	add.s32 	%r1902, %r140, 4;
	bra.uni 	$L__BB0_167;
$L__BB0_164:
	add.s32 	%r1902, %r140, 3;
	bra.uni 	$L__BB0_167;
$L__BB0_165:
	add.s32 	%r1902, %r140, 2;
	bra.uni 	$L__BB0_167;
$L__BB0_166:
	add.s32 	%r1902, %r140, 1;
$L__BB0_167:
	mov.b32 	%r1903, 0;
	mov.b64 	%rd1157, 0;
$L__BB0_168:
	ld.global.u64 	%rd1158, [fcb_table];
	add.s64 	%rd98, %rd1158, %rd1157;
	ld.u32 	%r1904, [%rd98+20];
	and.b32  	%r876, %r1904, 1;
	setp.eq.b32 	%p186, %r876, 1;
	not.pred 	%p187, %p186;
	@%p187 bra 	$L__BB0_170;
	and.b32  	%r877, %r1904, -8380417;
	add.s32 	%r878, %r1904, 8192;
	and.b32  	%r879, %r878, 8380416;
	or.b32  	%r880, %r879, %r877;
	st.u32 	[%rd98+20], %r880;
	ld.global.u64 	%rd1158, [fcb_table];
	add.s64 	%rd592, %rd1158, %rd1157;
	ld.u32 	%r1904, [%rd592+20];
$L__BB0_170:
	add.s64 	%rd593, %rd1158, %rd1157;
	and.b32  	%r881, %r1904, -8185;
	add.s32 	%r882, %r1904, 8;
	and.b32  	%r883, %r882, 8184;
	or.b32  	%r884, %r883, %r881;
	st.u32 	[%rd593+20], %r884;
	ld.global.u64 	%rd1159, [fcb_table];
	add.s64 	%rd102, %rd1159, %rd1157;
	ld.u32 	%r1905, [%rd102+48];
	and.b32  	%r885, %r1905, 1;
	setp.eq.b32 	%p188, %r885, 1;
	not.pred 	%p189, %p188;
	@%p189 bra 	$L__BB0_172;
	and.b32  	%r886, %r1905, -8380417;
	add.s32 	%r887, %r1905, 8192;
	and.b32  	%r888, %r887, 8380416;
	or.b32  	%r889, %r888, %r886;
	st.u32 	[%rd102+48], %r889;
	ld.global.u64 	%rd1159, [fcb_table];
	add.s64 	%rd594, %rd1159, %rd1157;
	ld.u32 	%r1905, [%rd594+48];
$L__BB0_172:
	add.s64 	%rd595, %rd1159, %rd1157;
	and.b32  	%r890, %r1905, -8185;
	add.s32 	%r891, %r1905, 8;
	and.b32  	%r892, %r891, 8184;
	or.b32  	%r893, %r892, %r890;
	st.u32 	[%rd595+48], %r893;
	ld.global.u64 	%rd1160, [fcb_table];
	add.s64 	%rd106, %rd1160, %rd1157;
	ld.u32 	%r1906, [%rd106+76];
	and.b32  	%r894, %r1906, 1;
	setp.eq.b32 	%p190, %r894, 1;
	not.pred 	%p191, %p190;
	@%p191 bra 	$L__BB0_174;
	and.b32  	%r895, %r1906, -8380417;
	add.s32 	%r896, %r1906, 8192;
	and.b32  	%r897, %r896, 8380416;
	or.b32  	%r898, %r897, %r895;
	st.u32 	[%rd106+76], %r898;
	ld.global.u64 	%rd1160, [fcb_table];
	add.s64 	%rd596, %rd1160, %rd1157;
	ld.u32 	%r1906, [%rd596+76];
$L__BB0_174:
	add.s64 	%rd597, %rd1160, %rd1157;
	and.b32  	%r899, %r1906, -8185;
	add.s32 	%r900, %r1906, 8;
	and.b32  	%r901, %r900, 8184;
	or.b32  	%r902, %r901, %r899;
	st.u32 	[%rd597+76], %r902;
	ld.global.u64 	%rd1161, [fcb_table];
	add.s64 	%rd110, %rd1161, %rd1157;
	ld.u32 	%r1907, [%rd110+104];
	and.b32  	%r903, %r1907, 1;
	setp.eq.b32 	%p192, %r903, 1;
	not.pred 	%p193, %p192;
	@%p193 bra 	$L__BB0_176;
	and.b32  	%r904, %r1907, -8380417;
	add.s32 	%r905, %r1907, 8192;
	and.b32  	%r906, %r905, 8380416;
	or.b32  	%r907, %r906, %r904;
	st.u32 	[%rd110+104], %r907;
	ld.global.u64 	%rd1161, [fcb_table];
	add.s64 	%rd598, %rd1161, %rd1157;
	ld.u32 	%r1907, [%rd598+104];
$L__BB0_176:
	add.s64 	%rd599, %rd1161, %rd1157;
	and.b32  	%r908, %r1907, -8185;
	add.s32 	%r909, %r1907, 8;
	and.b32  	%r910, %r909, 8184;
	or.b32  	%r911, %r910, %r908;
	st.u32 	[%rd599+104], %r911;
	ld.global.u64 	%rd1162, [fcb_table];
	add.s64 	%rd114, %rd1162, %rd1157;
	ld.u32 	%r1908, [%rd114+132];
	and.b32  	%r912, %r1908, 1;
	setp.eq.b32 	%p194, %r912, 1;
	not.pred 	%p195, %p194;
	@%p195 bra 	$L__BB0_178;
	and.b32  	%r913, %r1908, -8380417;
	add.s32 	%r914, %r1908, 8192;
	and.b32  	%r915, %r914, 8380416;
	or.b32  	%r916, %r915, %r913;
	st.u32 	[%rd114+132], %r916;
	ld.global.u64 	%rd1162, [fcb_table];
	add.s64 	%rd600, %rd1162, %rd1157;
	ld.u32 	%r1908, [%rd600+132];
$L__BB0_178:
	add.s64 	%rd601, %rd1162, %rd1157;
	and.b32  	%r917, %r1908, -8185;
	add.s32 	%r918, %r1908, 8;
	and.b32  	%r919, %r918, 8184;
	or.b32  	%r920, %r919, %r917;
	st.u32 	[%rd601+132], %r920;
	ld.global.u64 	%rd1163, [fcb_table];
	add.s64 	%rd118, %rd1163, %rd1157;
	ld.u32 	%r1909, [%rd118+160];
	and.b32  	%r921, %r1909, 1;
	setp.eq.b32 	%p196, %r921, 1;
	not.pred 	%p197, %p196;
	@%p197 bra 	$L__BB0_180;
	and.b32  	%r922, %r1909, -8380417;
	add.s32 	%r923, %r1909, 8192;
	and.b32  	%r924, %r923, 8380416;
	or.b32  	%r925, %r924, %r922;
	st.u32 	[%rd118+160], %r925;
	ld.global.u64 	%rd1163, [fcb_table];
	add.s64 	%rd602, %rd1163, %rd1157;
	ld.u32 	%r1909, [%rd602+160];
$L__BB0_180:
	add.s64 	%rd603, %rd1163, %rd1157;
	and.b32  	%r926, %r1909, -8185;
	add.s32 	%r927, %r1909, 8;
	and.b32  	%r928, %r927, 8184;
	or.b32  	%r929, %r928, %r926;
	st.u32 	[%rd603+160], %r929;
	ld.global.u64 	%rd1164, [fcb_table];
	add.s64 	%rd122, %rd1164, %rd1157;
	ld.u32 	%r1910, [%rd122+188];
	and.b32  	%r930, %r1910, 1;
	setp.eq.b32 	%p198, %r930, 1;
	not.pred 	%p199, %p198;
	@%p199 bra 	$L__BB0_182;
	and.b32  	%r931, %r1910, -8380417;
	add.s32 	%r932, %r1910, 8192;
	and.b32  	%r933, %r932, 8380416;
	or.b32  	%r934, %r933, %r931;
	st.u32 	[%rd122+188], %r934;
	ld.global.u64 	%rd1164, [fcb_table];
	add.s64 	%rd604, %rd1164, %rd1157;
	ld.u32 	%r1910, [%rd604+188];
$L__BB0_182:
	add.s64 	%rd605, %rd1164, %rd1157;
	and.b32  	%r935, %r1910, -8185;
	add.s32 	%r936, %r1910, 8;
	and.b32  	%r937, %r936, 8184;
	or.b32  	%r938, %r937, %r935;
	st.u32 	[%rd605+188], %r938;
	ld.global.u64 	%rd1165, [fcb_table];
	add.s64 	%rd126, %rd1165, %rd1157;
	ld.u32 	%r1911, [%rd126+216];
	and.b32  	%r939, %r1911, 1;
	setp.eq.b32 	%p200, %r939, 1;
	not.pred 	%p201, %p200;
	@%p201 bra 	$L__BB0_184;
	and.b32  	%r940, %r1911, -8380417;
	add.s32 	%r941, %r1911, 8192;
	and.b32  	%r942, %r941, 8380416;
	or.b32  	%r943, %r942, %r940;
	st.u32 	[%rd126+216], %r943;
	ld.global.u64 	%rd1165, [fcb_table];
	add.s64 	%rd606, %rd1165, %rd1157;
	ld.u32 	%r1911, [%rd606+216];
$L__BB0_184:
	add.s64 	%rd607, %rd1165, %rd1157;
	and.b32  	%r944, %r1911, -8185;
	add.s32 	%r945, %r1911, 8;
	and.b32  	%r946, %r945, 8184;
	or.b32  	%r947, %r946, %r944;
	st.u32 	[%rd607+216], %r947;
	add.s32 	%r1903, %r1903, 8;
	add.s64 	%rd1157, %rd1157, 224;
	setp.ne.s32 	%p202, %r1903, 1024;
	@%p202 bra 	$L__BB0_168;
	ld.global.u64 	%rd608, [fcb_table];
	mul.wide.u32 	%rd609, %r1897, 28;
	add.s64 	%rd610, %rd608, %rd609;
	ld.u32 	%r948, [%rd610+20];
	and.b32  	%r949, %r948, -8380417;
	st.u32 	[%rd610+20], %r949;
	ld.global.u64 	%rd611, [fcb_table];
	add.s64 	%rd612, %rd611, %rd609;
	ld.u32 	%r950, [%rd612+20];
	and.b32  	%r951, %r950, -8185;
	st.u32 	[%rd612+20], %r951;
	ld.global.u64 	%rd613, [fcb_table];
	add.s64 	%rd614, %rd613, %rd609;
	ld.u32 	%r952, [%rd614+20];
	or.b32  	%r953, %r952, 4;
	st.u32 	[%rd614+20], %r953;
	ld.global.u64 	%rd615, [fcb_table];
	add.s64 	%rd616, %rd615, %rd609;
	ld.u32 	%r954, [%rd616+20];
	or.b32  	%r955, %r954, 1;
	st.u32 	[%rd616+20], %r955;
	ld.global.u64 	%rd617, [fcb_table];
	add.s64 	%rd618, %rd617, %rd609;
	ld.u32 	%r956, [%rd618+24];
	and.b32  	%r957, %r956, -1024;
	or.b32  	%r958, %r957, %r1902;
	st.u32 	[%rd618+24], %r958;
	ld.global.u64 	%rd619, [fcb_table];
	add.s64 	%rd620, %rd619, %rd609;
	mov.b16 	%rs122, 97;
	st.u8 	[%rd620], %rs122;
	mov.b16 	%rs123, 46;
	st.u8 	[%rd620+1], %rs123;
	mov.b16 	%rs124, 116;
	st.u8 	[%rd620+2], %rs124;
	mov.b16 	%rs125, 120;
	st.u8 	[%rd620+3], %rs125;
	st.u8 	[%rd620+4], %rs124;
	mov.b16 	%rs126, 0;
	st.u8 	[%rd620+6], %rs126;
	shr.u32 	%r959, %r1902, 3;
	and.b32  	%r960, %r1902, 7;
	ld.global.u64 	%rd621, [system_info];
	cvt.u64.u32 	%rd622, %r959;
	add.s64 	%rd623, %rd621, %rd622;
	ld.u8 	%rs127, [%rd623];
	mov.b16 	%rs128, 1;
	shl.b16 	%rs129, %rs128, %r960;
	or.b16  	%rs130, %rs127, %rs129;
	st.u8 	[%rd623], %rs130;
	ld.global.u64 	%rd624, [system_info];
	ld.u32 	%r961, [%rd624+128];
	and.b32  	%r962, %r961, -1047553;
	add.s32 	%r963, %r961, 1024;
	and.b32  	%r964, %r963, 1047552;
	or.b32  	%r965, %r964, %r962;
	st.u32 	[%rd624+128], %r965;
	cvt.u16.u32 	%rs131, %r1897;
	ld.global.u64 	%rd625, [system_info];
	ld.u32 	%r966, [%rd625+128];
	shr.u32 	%r967, %r966, 9;
	cvt.u64.u32 	%rd626, %r967;
	and.b64  	%rd627, %rd626, 2046;
	add.s64 	%rd628, %rd625, %rd627;
	st.u16 	[%rd628+130], %rs131;
	ld.global.u64 	%rd629, [system_info];
	ld.u32 	%r968, [%rd629+128];
	shr.u32 	%r969, %r968, 9;
	cvt.u64.u32 	%rd630, %r969;
	and.b64  	%rd631, %rd630, 2046;
	add.s64 	%rd632, %rd629, %rd631;
	st.u16 	[%rd632+2178], %rs131;
$L__BB0_186:
	mov.b32 	%r1913, 0;
	mov.b32 	%r1912, -1;
	ld.global.u64 	%rd130, [fcb_table];
	mov.u64 	%rd635, $str$11;
$L__BB0_187:
	mul.wide.u32 	%rd633, %r1913, 28;
	add.s64 	%rd131, %rd130, %rd633;
	mov.b32 	%r1914, 0;
$L__BB0_188:
	cvt.u64.u32 	%rd634, %r1914;
	add.s64 	%rd636, %rd635, %rd634;
	ld.global.nc.u8 	%rs132, [%rd636];
	cvt.u16.u8 	%rs19, %rs132;
	add.s64 	%rd637, %rd131, %rd634;
	ld.u8 	%rs133, [%rd637];
	setp.eq.s16 	%p203, %rs19, %rs133;
	@%p203 bra 	$L__BB0_190;
	ld.u32 	%r1915, [%rd131+20];
	bra.uni 	$L__BB0_193;
$L__BB0_190:
	setp.eq.s16 	%p204, %rs19, 0;
	setp.gt.u32 	%p205, %r1914, 18;
	or.pred  	%p206, %p204, %p205;
	@%p206 bra 	$L__BB0_192;
	add.s32 	%r1914, %r1914, 1;
	bra.uni 	$L__BB0_188;
$L__BB0_192:
	ld.u32 	%r1915, [%rd131+20];
	and.b32  	%r973, %r1915, 1;
	setp.eq.b32 	%p207, %r973, 1;
	@%p207 bra 	$L__BB0_626;
$L__BB0_193:
	and.b32  	%r975, %r1915, 1;
	setp.eq.b32 	%p208, %r975, 1;
	selp.b32 	%r1912, %r1912, %r1913, %p208;
	add.s32 	%r1913, %r1913, 1;
	setp.ne.s32 	%p209, %r1913, 1024;
	@%p209 bra 	$L__BB0_187;
	mov.b32 	%r193, 0;
	ld.global.u64 	%rd132, [system_info];
$L__BB0_195:
	shr.u32 	%r977, %r193, 3;
	cvt.u64.u32 	%rd638, %r977;
	add.s64 	%rd133, %rd132, %rd638;
	ld.s8 	%rs20, [%rd133];
	and.b16  	%rs134, %rs20, 1;
	setp.eq.b16 	%p210, %rs134, 1;
	not.pred 	%p211, %p210;
	mov.u32 	%r1917, %r193;
	@%p211 bra 	$L__BB0_225;
	and.b16  	%rs135, %rs20, 2;
	setp.eq.s16 	%p212, %rs135, 0;
	@%p212 bra 	$L__BB0_224;
	and.b16  	%rs136, %rs20, 4;
	setp.eq.s16 	%p213, %rs136, 0;
	@%p213 bra 	$L__BB0_223;
	and.b16  	%rs137, %rs20, 8;
	setp.eq.s16 	%p214, %rs137, 0;
	@%p214 bra 	$L__BB0_222;
	and.b16  	%rs138, %rs20, 16;
	setp.eq.s16 	%p215, %rs138, 0;
	@%p215 bra 	$L__BB0_221;
	and.b16  	%rs139, %rs20, 32;
	setp.eq.s16 	%p216, %rs139, 0;
	@%p216 bra 	$L__BB0_220;
	and.b16  	%rs140, %rs20, 64;
	setp.eq.s16 	%p217, %rs140, 0;
	@%p217 bra 	$L__BB0_219;
	setp.gt.s16 	%p218, %rs20, -1;
	@%p218 bra 	$L__BB0_218;
	add.s32 	%r1917, %r193, 8;
	ld.s8 	%rs21, [%rd133+1];
	and.b16  	%rs141, %rs21, 1;
	setp.eq.b16 	%p219, %rs141, 1;
	not.pred 	%p220, %p219;
	@%p220 bra 	$L__BB0_225;
	and.b16  	%rs142, %rs21, 2;
	setp.eq.s16 	%p221, %rs142, 0;
	@%p221 bra 	$L__BB0_217;
	and.b16  	%rs143, %rs21, 4;
	setp.eq.s16 	%p222, %rs143, 0;
	@%p222 bra 	$L__BB0_216;
	and.b16  	%rs144, %rs21, 8;
	setp.eq.s16 	%p223, %rs144, 0;
	@%p223 bra 	$L__BB0_215;
	and.b16  	%rs145, %rs21, 16;
	setp.eq.s16 	%p224, %rs145, 0;
	@%p224 bra 	$L__BB0_214;
	and.b16  	%rs146, %rs21, 32;
	setp.eq.s16 	%p225, %rs146, 0;
	@%p225 bra 	$L__BB0_213;
	and.b16  	%rs147, %rs21, 64;
	setp.eq.s16 	%p226, %rs147, 0;
	@%p226 bra 	$L__BB0_212;
	setp.gt.s16 	%p227, %rs21, -1;
	@%p227 bra 	$L__BB0_211;
	bra.uni 	$L__BB0_633;
$L__BB0_211:
	add.s32 	%r1917, %r193, 15;
	bra.uni 	$L__BB0_225;
$L__BB0_212:
	add.s32 	%r1917, %r193, 14;
	bra.uni 	$L__BB0_225;
$L__BB0_213:
	add.s32 	%r1917, %r193, 13;
	bra.uni 	$L__BB0_225;
$L__BB0_214:
	add.s32 	%r1917, %r193, 12;
	bra.uni 	$L__BB0_225;
$L__BB0_215:
	add.s32 	%r1917, %r193, 11;
	bra.uni 	$L__BB0_225;
$L__BB0_216:
	add.s32 	%r1917, %r193, 10;
	bra.uni 	$L__BB0_225;
$L__BB0_217:
	add.s32 	%r1917, %r193, 9;
	bra.uni 	$L__BB0_225;
$L__BB0_218:
	add.s32 	%r1917, %r193, 7;
	bra.uni 	$L__BB0_225;
$L__BB0_219:
	add.s32 	%r1917, %r193, 6;
	bra.uni 	$L__BB0_225;
$L__BB0_220:
	add.s32 	%r1917, %r193, 5;
	bra.uni 	$L__BB0_225;
$L__BB0_221:
	add.s32 	%r1917, %r193, 4;
	bra.uni 	$L__BB0_225;
$L__BB0_222:
	add.s32 	%r1917, %r193, 3;
	bra.uni 	$L__BB0_225;
$L__BB0_223:
	add.s32 	%r1917, %r193, 2;
	bra.uni 	$L__BB0_225;
$L__BB0_224:
	add.s32 	%r1917, %r193, 1;
$L__BB0_225:
	mov.b32 	%r1918, 0;
	mov.b64 	%rd1166, 0;
$L__BB0_226:
	ld.global.u64 	%rd1167, [fcb_table];
	add.s64 	%rd136, %rd1167, %rd1166;
	ld.u32 	%r1919, [%rd136+20];
	and.b32  	%r979, %r1919, 1;
	setp.eq.b32 	%p229, %r979, 1;
	not.pred 	%p230, %p229;
	@%p230 bra 	$L__BB0_228;
	and.b32  	%r980, %r1919, -8380417;
	add.s32 	%r981, %r1919, 8192;
	and.b32  	%r982, %r981, 8380416;
	or.b32  	%r983, %r982, %r980;
	st.u32 	[%rd136+20], %r983;
	ld.global.u64 	%rd1167, [fcb_table];
	add.s64 	%rd640, %rd1167, %rd1166;
	ld.u32 	%r1919, [%rd640+20];
$L__BB0_228:
	add.s64 	%rd641, %rd1167, %rd1166;
	and.b32  	%r984, %r1919, -8185;
	add.s32 	%r985, %r1919, 8;
	and.b32  	%r986, %r985, 8184;
	or.b32  	%r987, %r986, %r984;
	st.u32 	[%rd641+20], %r987;
	ld.global.u64 	%rd1168, [fcb_table];
	add.s64 	%rd140, %rd1168, %rd1166;
	ld.u32 	%r1920, [%rd140+48];
	and.b32  	%r988, %r1920, 1;
	setp.eq.b32 	%p231, %r988, 1;
	not.pred 	%p232, %p231;
	@%p232 bra 	$L__BB0_230;
	and.b32  	%r989, %r1920, -8380417;
	add.s32 	%r990, %r1920, 8192;
	and.b32  	%r991, %r990, 8380416;
	or.b32  	%r992, %r991, %r989;
	st.u32 	[%rd140+48], %r992;
	ld.global.u64 	%rd1168, [fcb_table];
	add.s64 	%rd642, %rd1168, %rd1166;
	ld.u32 	%r1920, [%rd642+48];
$L__BB0_230:
	add.s64 	%rd643, %rd1168, %rd1166;
	and.b32  	%r993, %r1920, -8185;
	add.s32 	%r994, %r1920, 8;
	and.b32  	%r995, %r994, 8184;
	or.b32  	%r996, %r995, %r993;
	st.u32 	[%rd643+48], %r996;
	ld.global.u64 	%rd1169, [fcb_table];
	add.s64 	%rd144, %rd1169, %rd1166;
	ld.u32 	%r1921, [%rd144+76];
	and.b32  	%r997, %r1921, 1;
	setp.eq.b32 	%p233, %r997, 1;
	not.pred 	%p234, %p233;
	@%p234 bra 	$L__BB0_232;
	and.b32  	%r998, %r1921, -8380417;
	add.s32 	%r999, %r1921, 8192;
	and.b32  	%r1000, %r999, 8380416;
	or.b32  	%r1001, %r1000, %r998;
	st.u32 	[%rd144+76], %r1001;
	ld.global.u64 	%rd1169, [fcb_table];
	add.s64 	%rd644, %rd1169, %rd1166;
	ld.u32 	%r1921, [%rd644+76];
$L__BB0_232:
	add.s64 	%rd645, %rd1169, %rd1166;
	and.b32  	%r1002, %r1921, -8185;
	add.s32 	%r1003, %r1921, 8;
	and.b32  	%r1004, %r1003, 8184;
	or.b32  	%r1005, %r1004, %r1002;
	st.u32 	[%rd645+76], %r1005;
	ld.global.u64 	%rd1170, [fcb_table];
	add.s64 	%rd148, %rd1170, %rd1166;
	ld.u32 	%r1922, [%rd148+104];
	and.b32  	%r1006, %r1922, 1;
	setp.eq.b32 	%p235, %r1006, 1;
	not.pred 	%p236, %p235;
	@%p236 bra 	$L__BB0_234;
	and.b32  	%r1007, %r1922, -8380417;
	add.s32 	%r1008, %r1922, 8192;
	and.b32  	%r1009, %r1008, 8380416;
	or.b32  	%r1010, %r1009, %r1007;
	st.u32 	[%rd148+104], %r1010;
	ld.global.u64 	%rd1170, [fcb_table];
	add.s64 	%rd646, %rd1170, %rd1166;
	ld.u32 	%r1922, [%rd646+104];
$L__BB0_234:
	add.s64 	%rd647, %rd1170, %rd1166;
	and.b32  	%r1011, %r1922, -8185;
	add.s32 	%r1012, %r1922, 8;
	and.b32  	%r1013, %r1012, 8184;
	or.b32  	%r1014, %r1013, %r1011;
	st.u32 	[%rd647+104], %r1014;
	ld.global.u64 	%rd1171, [fcb_table];
	add.s64 	%rd152, %rd1171, %rd1166;
	ld.u32 	%r1923, [%rd152+132];
	and.b32  	%r1015, %r1923, 1;
	setp.eq.b32 	%p237, %r1015, 1;
	not.pred 	%p238, %p237;
	@%p238 bra 	$L__BB0_236;
	and.b32  	%r1016, %r1923, -8380417;
	add.s32 	%r1017, %r1923, 8192;
	and.b32  	%r1018, %r1017, 8380416;
	or.b32  	%r1019, %r1018, %r1016;
	st.u32 	[%rd152+132], %r1019;
	ld.global.u64 	%rd1171, [fcb_table];
	add.s64 	%rd648, %rd1171, %rd1166;
	ld.u32 	%r1923, [%rd648+132];
$L__BB0_236:
	add.s64 	%rd649, %rd1171, %rd1166;
	and.b32  	%r1020, %r1923, -8185;
	add.s32 	%r1021, %r1923, 8;
	and.b32  	%r1022, %r1021, 8184;
	or.b32  	%r1023, %r1022, %r1020;
	st.u32 	[%rd649+132], %r1023;
	ld.global.u64 	%rd1172, [fcb_table];
	add.s64 	%rd156, %rd1172, %rd1166;
	ld.u32 	%r1924, [%rd156+160];
	and.b32  	%r1024, %r1924, 1;
	setp.eq.b32 	%p239, %r1024, 1;
	not.pred 	%p240, %p239;
	@%p240 bra 	$L__BB0_238;
	and.b32  	%r1025, %r1924, -8380417;
	add.s32 	%r1026, %r1924, 8192;
	and.b32  	%r1027, %r1026, 8380416;
	or.b32  	%r1028, %r1027, %r1025;
	st.u32 	[%rd156+160], %r1028;
	ld.global.u64 	%rd1172, [fcb_table];
	add.s64 	%rd650, %rd1172, %rd1166;
	ld.u32 	%r1924, [%rd650+160];
$L__BB0_238:
	add.s64 	%rd651, %rd1172, %rd1166;
	and.b32  	%r1029, %r1924, -8185;
	add.s32 	%r1030, %r1924, 8;
	and.b32  	%r1031, %r1030, 8184;
	or.b32  	%r1032, %r1031, %r1029;
	st.u32 	[%rd651+160], %r1032;
	ld.global.u64 	%rd1173, [fcb_table];
	add.s64 	%rd160, %rd1173, %rd1166;
	ld.u32 	%r1925, [%rd160+188];
	and.b32  	%r1033, %r1925, 1;
	setp.eq.b32 	%p241, %r1033, 1;
	not.pred 	%p242, %p241;
	@%p242 bra 	$L__BB0_240;
	and.b32  	%r1034, %r1925, -8380417;
	add.s32 	%r1035, %r1925, 8192;
	and.b32  	%r1036, %r1035, 8380416;
	or.b32  	%r1037, %r1036, %r1034;
	st.u32 	[%rd160+188], %r1037;
	ld.global.u64 	%rd1173, [fcb_table];
	add.s64 	%rd652, %rd1173, %rd1166;
	ld.u32 	%r1925, [%rd652+188];
$L__BB0_240:
	add.s64 	%rd653, %rd1173, %rd1166;
	and.b32  	%r1038, %r1925, -8185;
	add.s32 	%r1039, %r1925, 8;
	and.b32  	%r1040, %r1039, 8184;
	or.b32  	%r1041, %r1040, %r1038;
	st.u32 	[%rd653+188], %r1041;
	ld.global.u64 	%rd1174, [fcb_table];
	add.s64 	%rd164, %rd1174, %rd1166;
	ld.u32 	%r1926, [%rd164+216];
	and.b32  	%r1042, %r1926, 1;
	setp.eq.b32 	%p243, %r1042, 1;
	not.pred 	%p244, %p243;
	@%p244 bra 	$L__BB0_242;
	and.b32  	%r1043, %r1926, -8380417;
	add.s32 	%r1044, %r1926, 8192;
	and.b32  	%r1045, %r1044, 8380416;
	or.b32  	%r1046, %r1045, %r1043;
	st.u32 	[%rd164+216], %r1046;
	ld.global.u64 	%rd1174, [fcb_table];
	add.s64 	%rd654, %rd1174, %rd1166;
	ld.u32 	%r1926, [%rd654+216];
$L__BB0_242:
	add.s64 	%rd655, %rd1174, %rd1166;
	and.b32  	%r1047, %r1926, -8185;
	add.s32 	%r1048, %r1926, 8;
	and.b32  	%r1049, %r1048, 8184;
	or.b32  	%r1050, %r1049, %r1047;
	st.u32 	[%rd655+216], %r1050;
	add.s32 	%r1918, %r1918, 8;
	add.s64 	%rd1166, %rd1166, 224;
	setp.ne.s32 	%p245, %r1918, 1024;
	@%p245 bra 	$L__BB0_226;
	ld.global.u64 	%rd656, [fcb_table];
	mul.wide.u32 	%rd657, %r1912, 28;
	add.s64 	%rd658, %rd656, %rd657;
	ld.u32 	%r1051, [%rd658+20];
	and.b32  	%r1052, %r1051, -8380417;
	st.u32 	[%rd658+20], %r1052;
	ld.global.u64 	%rd659, [fcb_table];
	add.s64 	%rd660, %rd659, %rd657;
	ld.u32 	%r1053, [%rd660+20];
	and.b32  	%r1054, %r1053, -8185;
	st.u32 	[%rd660+20], %r1054;
	ld.global.u64 	%rd661, [fcb_table];
	add.s64 	%rd662, %rd661, %rd657;
	ld.u32 	%r1055, [%rd662+20];
	or.b32  	%r1056, %r1055, 4;
	st.u32 	[%rd662+20], %r1056;
	ld.global.u64 	%rd663, [fcb_table];
	add.s64 	%rd664, %rd663, %rd657;
	ld.u32 	%r1057, [%rd664+20];
	or.b32  	%r1058, %r1057, 1;
	st.u32 	[%rd664+20], %r1058;
	ld.global.u64 	%rd665, [fcb_table];
	add.s64 	%rd666, %rd665, %rd657;
	ld.u32 	%r1059, [%rd666+24];
	and.b32  	%r1060, %r1059, -1024;
	or.b32  	%r1061, %r1060, %r1917;
	st.u32 	[%rd666+24], %r1061;
	ld.global.u64 	%rd667, [fcb_table];
	add.s64 	%rd668, %rd667, %rd657;
	mov.b16 	%rs148, 98;
	st.u8 	[%rd668], %rs148;
	mov.b16 	%rs149, 46;
	st.u8 	[%rd668+1], %rs149;
	mov.b16 	%rs150, 116;
	st.u8 	[%rd668+2], %rs150;
	mov.b16 	%rs151, 120;
	st.u8 	[%rd668+3], %rs151;
	st.u8 	[%rd668+4], %rs150;
	mov.b16 	%rs152, 0;
	st.u8 	[%rd668+6], %rs152;
	shr.u32 	%r1062, %r1917, 3;
	and.b32  	%r1063, %r1917, 7;
	ld.global.u64 	%rd669, [system_info];
	cvt.u64.u32 	%rd670, %r1062;
	add.s64 	%rd671, %rd669, %rd670;
	ld.u8 	%rs153, [%rd671];
	mov.b16 	%rs154, 1;
	shl.b16 	%rs155, %rs154, %r1063;
	or.b16  	%rs156, %rs153, %rs155;
	st.u8 	[%rd671], %rs156;
	ld.global.u64 	%rd672, [system_info];
	ld.u32 	%r1064, [%rd672+128];
	and.b32  	%r1065, %r1064, -1047553;
	add.s32 	%r1066, %r1064, 1024;
	and.b32  	%r1067, %r1066, 1047552;
	or.b32  	%r1068, %r1067, %r1065;
	st.u32 	[%rd672+128], %r1068;
	cvt.u16.u32 	%rs157, %r1912;
	ld.global.u64 	%rd673, [system_info];
	ld.u32 	%r1069, [%rd673+128];
	shr.u32 	%r1070, %r1069, 9;
	cvt.u64.u32 	%rd674, %r1070;
	and.b64  	%rd675, %rd674, 2046;
	add.s64 	%rd676, %rd673, %rd675;
	st.u16 	[%rd676+130], %rs157;
	ld.global.u64 	%rd677, [system_info];
	ld.u32 	%r1071, [%rd677+128];
	shr.u32 	%r1072, %r1071, 9;
	cvt.u64.u32 	%rd678, %r1072;
	and.b64  	%rd679, %rd678, 2046;
	add.s64 	%rd680, %rd677, %rd679;
	st.u16 	[%rd680+2178], %rs157;
$L__BB0_244:
	mov.b32 	%r1942, 0;
	mov.b32 	%r1927, -1;
	ld.global.u64 	%rd168, [fcb_table];
$L__BB0_245:
	mul.wide.u32 	%rd681, %r1942, 28;
	add.s64 	%rd169, %rd168, %rd681;
	mov.b32 	%r1929, 0;
$L__BB0_246:
	cvt.u64.u32 	%rd682, %r1929;
	add.s64 	%rd684, %rd434, %rd682;
	ld.global.nc.u8 	%rs158, [%rd684];
	cvt.u16.u8 	%rs22, %rs158;
	add.s64 	%rd685, %rd169, %rd682;
	ld.u8 	%rs159, [%rd685];
	setp.eq.s16 	%p246, %rs22, %rs159;
	@%p246 bra 	$L__BB0_248;
	ld.u32 	%r1930, [%rd169+20];
	bra.uni 	$L__BB0_251;
$L__BB0_248:
	setp.eq.s16 	%p247, %rs22, 0;
	setp.gt.u32 	%p248, %r1929, 18;
	or.pred  	%p249, %p247, %p248;
	@%p249 bra 	$L__BB0_250;
	add.s32 	%r1929, %r1929, 1;
	bra.uni 	$L__BB0_246;
$L__BB0_250:
	ld.u32 	%r1930, [%rd169+20];
	and.b32  	%r1076, %r1930, 1;
	setp.eq.b32 	%p250, %r1076, 1;
	@%p250 bra 	$L__BB0_627;
$L__BB0_251:
	and.b32  	%r1078, %r1930, 1;
	setp.eq.b32 	%p251, %r1078, 1;
	selp.b32 	%r1927, %r1927, %r1942, %p251;
	add.s32 	%r1942, %r1942, 1;
	setp.ne.s32 	%p252, %r1942, 1024;
	@%p252 bra 	$L__BB0_245;
	mov.b32 	%r246, 0;
	ld.global.u64 	%rd170, [system_info];
$L__BB0_253:
	shr.u32 	%r1080, %r246, 3;
	cvt.u64.u32 	%rd686, %r1080;
	add.s64 	%rd171, %rd170, %rd686;
	ld.s8 	%rs23, [%rd171];
	and.b16  	%rs160, %rs23, 1;
	setp.eq.b16 	%p253, %rs160, 1;
	not.pred 	%p254, %p253;
	mov.u32 	%r1932, %r246;
	@%p254 bra 	$L__BB0_283;
	and.b16  	%rs161, %rs23, 2;
	setp.eq.s16 	%p255, %rs161, 0;
	@%p255 bra 	$L__BB0_282;
	and.b16  	%rs162, %rs23, 4;
	setp.eq.s16 	%p256, %rs162, 0;
	@%p256 bra 	$L__BB0_281;
	and.b16  	%rs163, %rs23, 8;
	setp.eq.s16 	%p257, %rs163, 0;
	@%p257 bra 	$L__BB0_280;
	and.b16  	%rs164, %rs23, 16;
	setp.eq.s16 	%p258, %rs164, 0;
	@%p258 bra 	$L__BB0_279;
	and.b16  	%rs165, %rs23, 32;
	setp.eq.s16 	%p259, %rs165, 0;
	@%p259 bra 	$L__BB0_278;
	and.b16  	%rs166, %rs23, 64;
	setp.eq.s16 	%p260, %rs166, 0;
	@%p260 bra 	$L__BB0_277;
	setp.gt.s16 	%p261, %rs23, -1;
	@%p261 bra 	$L__BB0_276;
	add.s32 	%r1932, %r246, 8;
	ld.s8 	%rs24, [%rd171+1];
	and.b16  	%rs167, %rs24, 1;
	setp.eq.b16 	%p262, %rs167, 1;
	not.pred 	%p263, %p262;
	@%p263 bra 	$L__BB0_283;
	and.b16  	%rs168, %rs24, 2;
	setp.eq.s16 	%p264, %rs168, 0;
	@%p264 bra 	$L__BB0_275;
	and.b16  	%rs169, %rs24, 4;
	setp.eq.s16 	%p265, %rs169, 0;
	@%p265 bra 	$L__BB0_274;
	and.b16  	%rs170, %rs24, 8;
	setp.eq.s16 	%p266, %rs170, 0;
	@%p266 bra 	$L__BB0_273;
	and.b16  	%rs171, %rs24, 16;
	setp.eq.s16 	%p267, %rs171, 0;
	@%p267 bra 	$L__BB0_272;
	and.b16  	%rs172, %rs24, 32;
	setp.eq.s16 	%p268, %rs172, 0;
	@%p268 bra 	$L__BB0_271;
	and.b16  	%rs173, %rs24, 64;
	setp.eq.s16 	%p269, %rs173, 0;
	@%p269 bra 	$L__BB0_270;
	setp.gt.s16 	%p270, %rs24, -1;
	@%p270 bra 	$L__BB0_269;
	bra.uni 	$L__BB0_634;
$L__BB0_269:
	add.s32 	%r1932, %r246, 15;
	bra.uni 	$L__BB0_283;
$L__BB0_270:
	add.s32 	%r1932, %r246, 14;
	bra.uni 	$L__BB0_283;
$L__BB0_271:
	add.s32 	%r1932, %r246, 13;
	bra.uni 	$L__BB0_283;
$L__BB0_272:
	add.s32 	%r1932, %r246, 12;
	bra.uni 	$L__BB0_283;
$L__BB0_273:
	add.s32 	%r1932, %r246, 11;
	bra.uni 	$L__BB0_283;
$L__BB0_274:
	add.s32 	%r1932, %r246, 10;
	bra.uni 	$L__BB0_283;
$L__BB0_275:
	add.s32 	%r1932, %r246, 9;
	bra.uni 	$L__BB0_283;
$L__BB0_276:
	add.s32 	%r1932, %r246, 7;
	bra.uni 	$L__BB0_283;
$L__BB0_277:
	add.s32 	%r1932, %r246, 6;
	bra.uni 	$L__BB0_283;
$L__BB0_278:
	add.s32 	%r1932, %r246, 5;
	bra.uni 	$L__BB0_283;
$L__BB0_279:
	add.s32 	%r1932, %r246, 4;
	bra.uni 	$L__BB0_283;
$L__BB0_280:
	add.s32 	%r1932, %r246, 3;
	bra.uni 	$L__BB0_283;
$L__BB0_281:
	add.s32 	%r1932, %r246, 2;
	bra.uni 	$L__BB0_283;
$L__BB0_282:
	add.s32 	%r1932, %r246, 1;
$L__BB0_283:
	mov.b32 	%r1933, 0;
	mov.b64 	%rd1175, 0;
$L__BB0_284:
	ld.global.u64 	%rd1176, [fcb_table];
	add.s64 	%rd174, %rd1176, %rd1175;
	ld.u32 	%r1934, [%rd174+20];
	and.b32  	%r1083, %r1934, 1;
	setp.eq.b32 	%p272, %r1083, 1;
	not.pred 	%p273, %p272;
	@%p273 bra 	$L__BB0_286;
	and.b32  	%r1084, %r1934, -8380417;
	add.s32 	%r1085, %r1934, 8192;
	and.b32  	%r1086, %r1085, 8380416;
	or.b32  	%r1087, %r1086, %r1084;
	st.u32 	[%rd174+20], %r1087;
	ld.global.u64 	%rd1176, [fcb_table];
	add.s64 	%rd688, %rd1176, %rd1175;
	ld.u32 	%r1934, [%rd688+20];
$L__BB0_286:
	add.s64 	%rd689, %rd1176, %rd1175;
	and.b32  	%r1088, %r1934, -8185;
	add.s32 	%r1089, %r1934, 8;
	and.b32  	%r1090, %r1089, 8184;
	or.b32  	%r1091, %r1090, %r1088;
	st.u32 	[%rd689+20], %r1091;
	ld.global.u64 	%rd1177, [fcb_table];
	add.s64 	%rd178, %rd1177, %rd1175;
	ld.u32 	%r1935, [%rd178+48];
	and.b32  	%r1092, %r1935, 1;
	setp.eq.b32 	%p274, %r1092, 1;
	not.pred 	%p275, %p274;
	@%p275 bra 	$L__BB0_288;
	and.b32  	%r1093, %r1935, -8380417;
	add.s32 	%r1094, %r1935, 8192;
	and.b32  	%r1095, %r1094, 8380416;
	or.b32  	%r1096, %r1095, %r1093;
	st.u32 	[%rd178+48], %r1096;
	ld.global.u64 	%rd1177, [fcb_table];
	add.s64 	%rd690, %rd1177, %rd1175;
	ld.u32 	%r1935, [%rd690+48];
$L__BB0_288:
	add.s64 	%rd691, %rd1177, %rd1175;
	and.b32  	%r1097, %r1935, -8185;
	add.s32 	%r1098, %r1935, 8;
	and.b32  	%r1099, %r1098, 8184;
	or.b32  	%r1100, %r1099, %r1097;
	st.u32 	[%rd691+48], %r1100;
	ld.global.u64 	%rd1178, [fcb_table];
	add.s64 	%rd182, %rd1178, %rd1175;
	ld.u32 	%r1936, [%rd182+76];
	and.b32  	%r1101, %r1936, 1;
	setp.eq.b32 	%p276, %r1101, 1;
	not.pred 	%p277, %p276;
	@%p277 bra 	$L__BB0_290;
	and.b32  	%r1102, %r1936, -8380417;
	add.s32 	%r1103, %r1936, 8192;
	and.b32  	%r1104, %r1103, 8380416;
	or.b32  	%r1105, %r1104, %r1102;
	st.u32 	[%rd182+76], %r1105;
	ld.global.u64 	%rd1178, [fcb_table];
	add.s64 	%rd692, %rd1178, %rd1175;
	ld.u32 	%r1936, [%rd692+76];
$L__BB0_290:
	add.s64 	%rd693, %rd1178, %rd1175;
	and.b32  	%r1106, %r1936, -8185;
	add.s32 	%r1107, %r1936, 8;
	and.b32  	%r1108, %r1107, 8184;
	or.b32  	%r1109, %r1108, %r1106;
	st.u32 	[%rd693+76], %r1109;
	ld.global.u64 	%rd1179, [fcb_table];
	add.s64 	%rd186, %rd1179, %rd1175;
	ld.u32 	%r1937, [%rd186+104];
	and.b32  	%r1110, %r1937, 1;
	setp.eq.b32 	%p278, %r1110, 1;
	not.pred 	%p279, %p278;
	@%p279 bra 	$L__BB0_292;
	and.b32  	%r1111, %r1937, -8380417;
	add.s32 	%r1112, %r1937, 8192;
	and.b32  	%r1113, %r1112, 8380416;
	or.b32  	%r1114, %r1113, %r1111;
	st.u32 	[%rd186+104], %r1114;
	ld.global.u64 	%rd1179, [fcb_table];
	add.s64 	%rd694, %rd1179, %rd1175;
	ld.u32 	%r1937, [%rd694+104];
$L__BB0_292:
	add.s64 	%rd695, %rd1179, %rd1175;
	and.b32  	%r1115, %r1937, -8185;
	add.s32 	%r1116, %r1937, 8;
	and.b32  	%r1117, %r1116, 8184;
	or.b32  	%r1118, %r1117, %r1115;
	st.u32 	[%rd695+104], %r1118;
	ld.global.u64 	%rd1180, [fcb_table];
	add.s64 	%rd190, %rd1180, %rd1175;
	ld.u32 	%r1938, [%rd190+132];
	and.b32  	%r1119, %r1938, 1;
	setp.eq.b32 	%p280, %r1119, 1;
	not.pred 	%p281, %p280;
	@%p281 bra 	$L__BB0_294;
	and.b32  	%r1120, %r1938, -8380417;
	add.s32 	%r1121, %r1938, 8192;
	and.b32  	%r1122, %r1121, 8380416;
	or.b32  	%r1123, %r1122, %r1120;
	st.u32 	[%rd190+132], %r1123;
	ld.global.u64 	%rd1180, [fcb_table];
	add.s64 	%rd696, %rd1180, %rd1175;
	ld.u32 	%r1938, [%rd696+132];
$L__BB0_294:
	add.s64 	%rd697, %rd1180, %rd1175;
	and.b32  	%r1124, %r1938, -8185;
	add.s32 	%r1125, %r1938, 8;
	and.b32  	%r1126, %r1125, 8184;
	or.b32  	%r1127, %r1126, %r1124;
	st.u32 	[%rd697+132], %r1127;
	ld.global.u64 	%rd1181, [fcb_table];
	add.s64 	%rd194, %rd1181, %rd1175;
	ld.u32 	%r1939, [%rd194+160];
	and.b32  	%r1128, %r1939, 1;
	setp.eq.b32 	%p282, %r1128, 1;
	not.pred 	%p283, %p282;
	@%p283 bra 	$L__BB0_296;
	and.b32  	%r1129, %r1939, -8380417;
	add.s32 	%r1130, %r1939, 8192;
	and.b32  	%r1131, %r1130, 8380416;
	or.b32  	%r1132, %r1131, %r1129;
	st.u32 	[%rd194+160], %r1132;
	ld.global.u64 	%rd1181, [fcb_table];
	add.s64 	%rd698, %rd1181, %rd1175;
	ld.u32 	%r1939, [%rd698+160];
$L__BB0_296:
	add.s64 	%rd699, %rd1181, %rd1175;
	and.b32  	%r1133, %r1939, -8185;
	add.s32 	%r1134, %r1939, 8;
	and.b32  	%r1135, %r1134, 8184;
	or.b32  	%r1136, %r1135, %r1133;
	st.u32 	[%rd699+160], %r1136;
	ld.global.u64 	%rd1182, [fcb_table];
	add.s64 	%rd198, %rd1182, %rd1175;
	ld.u32 	%r1940, [%rd198+188];
	and.b32  	%r1137, %r1940, 1;
	setp.eq.b32 	%p284, %r1137, 1;
	not.pred 	%p285, %p284;
	@%p285 bra 	$L__BB0_298;
	and.b32  	%r1138, %r1940, -8380417;
	add.s32 	%r1139, %r1940, 8192;
	and.b32  	%r1140, %r1139, 8380416;
	or.b32  	%r1141, %r1140, %r1138;
	st.u32 	[%rd198+188], %r1141;
	ld.global.u64 	%rd1182, [fcb_table];
	add.s64 	%rd700, %rd1182, %rd1175;
	ld.u32 	%r1940, [%rd700+188];
$L__BB0_298:
	add.s64 	%rd701, %rd1182, %rd1175;
	and.b32  	%r1142, %r1940, -8185;
	add.s32 	%r1143, %r1940, 8;
	and.b32  	%r1144, %r1143, 8184;
	or.b32  	%r1145, %r1144, %r1142;
	st.u32 	[%rd701+188], %r1145;
	ld.global.u64 	%rd1183, [fcb_table];
	add.s64 	%rd202, %rd1183, %rd1175;
	ld.u32 	%r1941, [%rd202+216];
	and.b32  	%r1146, %r1941, 1;
	setp.eq.b32 	%p286, %r1146, 1;
	not.pred 	%p287, %p286;
	@%p287 bra 	$L__BB0_300;
	and.b32  	%r1147, %r1941, -8380417;
	add.s32 	%r1148, %r1941, 8192;
	and.b32  	%r1149, %r1148, 8380416;
	or.b32  	%r1150, %r1149, %r1147;
	st.u32 	[%rd202+216], %r1150;
	ld.global.u64 	%rd1183, [fcb_table];
	add.s64 	%rd702, %rd1183, %rd1175;
	ld.u32 	%r1941, [%rd702+216];
$L__BB0_300:
	add.s64 	%rd703, %rd1183, %rd1175;
	and.b32  	%r1151, %r1941, -8185;
	add.s32 	%r1152, %r1941, 8;
	and.b32  	%r1153, %r1152, 8184;
	or.b32  	%r1154, %r1153, %r1151;
	st.u32 	[%rd703+216], %r1154;
	add.s32 	%r1933, %r1933, 8;
	add.s64 	%rd1175, %rd1175, 224;
	setp.ne.s32 	%p288, %r1933, 1024;
	@%p288 bra 	$L__BB0_284;
	ld.global.u64 	%rd704, [fcb_table];
	mul.wide.u32 	%rd705, %r1927, 28;
	add.s64 	%rd706, %rd704, %rd705;
	ld.u32 	%r1155, [%rd706+20];
	and.b32  	%r1156, %r1155, -8380417;
	st.u32 	[%rd706+20], %r1156;
	ld.global.u64 	%rd707, [fcb_table];
	add.s64 	%rd708, %rd707, %rd705;
	ld.u32 	%r1157, [%rd708+20];
	and.b32  	%r1158, %r1157, -8185;
	st.u32 	[%rd708+20], %r1158;
	ld.global.u64 	%rd709, [fcb_table];
	add.s64 	%rd710, %rd709, %rd705;
	ld.u32 	%r1159, [%rd710+20];
	or.b32  	%r1160, %r1159, 4;
	st.u32 	[%rd710+20], %r1160;
	ld.global.u64 	%rd711, [fcb_table];
	add.s64 	%rd712, %rd711, %rd705;
	ld.u32 	%r1161, [%rd712+20];
	or.b32  	%r1162, %r1161, 1;
	st.u32 	[%rd712+20], %r1162;
	ld.global.u64 	%rd713, [fcb_table];
	add.s64 	%rd714, %rd713, %rd705;
	ld.u32 	%r1163, [%rd714+24];
	and.b32  	%r1164, %r1163, -1024;
	or.b32  	%r1165, %r1164, %r1932;
	st.u32 	[%rd714+24], %r1165;
	ld.global.u64 	%rd715, [fcb_table];
	add.s64 	%rd716, %rd715, %rd705;
	mov.b16 	%rs174, 116;
	st.u8 	[%rd716], %rs174;
	mov.b16 	%rs175, 46;
	st.u8 	[%rd716+1], %rs175;
	st.u8 	[%rd716+2], %rs174;
	mov.b16 	%rs176, 120;
	st.u8 	[%rd716+3], %rs176;
	st.u8 	[%rd716+4], %rs174;
	mov.b16 	%rs177, 0;
	st.u8 	[%rd716+6], %rs177;
	shr.u32 	%r1166, %r1932, 3;
	and.b32  	%r1167, %r1932, 7;
	ld.global.u64 	%rd717, [system_info];
	cvt.u64.u32 	%rd718, %r1166;
	add.s64 	%rd719, %rd717, %rd718;
	ld.u8 	%rs178, [%rd719];
	mov.b16 	%rs179, 1;
	shl.b16 	%rs180, %rs179, %r1167;
	or.b16  	%rs181, %rs178, %rs180;
	st.u8 	[%rd719], %rs181;
	ld.global.u64 	%rd720, [system_info];
	ld.u32 	%r1168, [%rd720+128];
	and.b32  	%r1169, %r1168, -1047553;
	add.s32 	%r1170, %r1168, 1024;
	and.b32  	%r1171, %r1170, 1047552;
	or.b32  	%r1172, %r1171, %r1169;
	st.u32 	[%rd720+128], %r1172;
	cvt.u16.u32 	%rs182, %r1927;
	ld.global.u64 	%rd721, [system_info];
	ld.u32 	%r1173, [%rd721+128];
	shr.u32 	%r1174, %r1173, 9;
	cvt.u64.u32 	%rd722, %r1174;
	and.b64  	%rd723, %rd722, 2046;
	add.s64 	%rd724, %rd721, %rd723;
	st.u16 	[%rd724+130], %rs182;
	ld.global.u64 	%rd725, [system_info];
	ld.u32 	%r1175, [%rd725+128];
	shr.u32 	%r1176, %r1175, 9;
	cvt.u64.u32 	%rd726, %r1176;
	and.b64  	%rd727, %rd726, 2046;
	add.s64 	%rd728, %rd725, %rd727;
	st.u16 	[%rd728+2178], %rs182;
	mov.u32 	%r1942, %r1927;
$L__BB0_302:
	ld.global.u64 	%rd729, [fcb_table];
	mul.wide.u32 	%rd730, %r1942, 28;
	add.s64 	%rd731, %rd729, %rd730;
	add.s64 	%rd206, %rd731, 20;
	ld.u32 	%r291, [%rd731+20];
	and.b32  	%r1177, %r291, 4;
	setp.ne.s32 	%p289, %r1177, 0;
	@%p289 bra 	$L__BB0_304;
	add.s64 	%rd837, %rd206, -20;
	add.u64 	%rd838, %SP, 0;
	add.u64 	%rd839, %SPL, 0;
	st.local.u64 	[%rd839], %rd837;
	mov.u64 	%rd840, $str$1;
	cvta.global.u64 	%rd841, %rd840;
	{ // callseq 1, 0
	.param .b64 param0;
	st.param.b64 	[param0], %rd841;
	.param .b64 param1;
	st.param.b64 	[param1], %rd838;
	.param .b32 retval0;
	call.uni (retval0), 
	vprintf, 
	(
	param0, 
	param1
	);
	ld.param.b32 	%r1332, [retval0];
	} // callseq 1
	bra.uni 	$L__BB0_372;
$L__BB0_304:
	shr.u32 	%r1179, %r291, 13;
	and.b32  	%r292, %r1179, 1023;
	ld.u32 	%rd733, [%rd206+4];
	shl.b64 	%rd734, %rd733, 10;
	and.b64  	%rd735, %rd734, 1047552;
	ld.global.u64 	%rd736, [volume];
	add.s64 	%rd737, %rd736, %rd735;
	mov.b16 	%rs183, 116;
	st.u8 	[%rd737+36864], %rs183;
	ld.global.u64 	%rd738, [volume];
	add.s64 	%rd739, %rd738, %rd735;
	mov.b16 	%rs184, 104;
	st.u8 	[%rd739+36865], %rs184;
	ld.global.u64 	%rd740, [volume];
	add.s64 	%rd741, %rd740, %rd735;
	mov.b16 	%rs185, 105;
	st.u8 	[%rd741+36866], %rs185;
	ld.global.u64 	%rd742, [volume];
	add.s64 	%rd743, %rd742, %rd735;
	mov.b16 	%rs186, 115;
	st.u8 	[%rd743+36867], %rs186;
	ld.global.u64 	%rd744, [volume];
	add.s64 	%rd745, %rd744, %rd735;
	mov.b16 	%rs187, 32;
	st.u8 	[%rd745+36868], %rs187;
	ld.global.u64 	%rd746, [volume];
	add.s64 	%rd747, %rd746, %rd735;
	st.u8 	[%rd747+36869], %rs185;
	ld.global.u64 	%rd748, [volume];
	add.s64 	%rd749, %rd748, %rd735;
	st.u8 	[%rd749+36870], %rs186;
	ld.global.u64 	%rd750, [volume];
	add.s64 	%rd751, %rd750, %rd735;
	st.u8 	[%rd751+36871], %rs187;
	ld.global.u64 	%rd752, [volume];
	add.s64 	%rd753, %rd752, %rd735;
	mov.b16 	%rs188, 110;
	st.u8 	[%rd753+36872], %rs188;
	ld.global.u64 	%rd754, [volume];
	add.s64 	%rd755, %rd754, %rd735;
	mov.b16 	%rs189, 111;
	st.u8 	[%rd755+36873], %rs189;
	ld.global.u64 	%rd756, [volume];
	add.s64 	%rd757, %rd756, %rd735;
	st.u8 	[%rd757+36874], %rs183;
	ld.global.u64 	%rd758, [volume];
	add.s64 	%rd759, %rd758, %rd735;
	st.u8 	[%rd759+36875], %rs187;
	ld.global.u64 	%rd760, [volume];
	add.s64 	%rd761, %rd760, %rd735;
	mov.b16 	%rs190, 97;
	st.u8 	[%rd761+36876], %rs190;
	ld.global.u64 	%rd762, [volume];
	add.s64 	%rd763, %rd762, %rd735;
	st.u8 	[%rd763+36877], %rs187;
	ld.global.u64 	%rd764, [volume];
	add.s64 	%rd765, %rd764, %rd735;
	mov.b16 	%rs191, 112;
	st.u8 	[%rd765+36878], %rs191;
	ld.global.u64 	%rd766, [volume];
	add.s64 	%rd767, %rd766, %rd735;
	mov.b16 	%rs192, 101;
	st.u8 	[%rd767+36879], %rs192;
	ld.global.u64 	%rd768, [volume];
	add.s64 	%rd769, %rd768, %rd735;
	st.u8 	[%rd769+36880], %rs188;
	ld.global.u64 	%rd770, [volume];
	add.s64 	%rd771, %rd770, %rd735;
	mov.b16 	%rs193, 0;
	st.u8 	[%rd771+36881], %rs193;
	ld.global.u64 	%rd772, [fcb_table];
	add.s64 	%rd774, %rd772, %rd730;
	ld.u32 	%r1180, [%rd774+24];
	and.b32  	%r1181, %r1180, -1047553;
	or.b32  	%r1182, %r1181, 18432;
	st.u32 	[%rd774+24], %r1182;
	mov.b32 	%r1943, 0;
	mov.b64 	%rd1184, 0;
	ld.global.u64 	%rd1187, [fcb_table];
$L__BB0_305:
	add.s64 	%rd210, %rd1187, %rd1184;
	ld.u32 	%r294, [%rd210+20];
	and.b32  	%r1183, %r294, 1;
	setp.eq.b32 	%p290, %r1183, 1;
	not.pred 	%p291, %p290;
	@%p291 bra 	$L__BB0_308;
	shr.u32 	%r1184, %r294, 13;
	and.b32  	%r1185, %r1184, 1023;
	setp.gt.u32 	%p292, %r1185, %r292;
	@%p292 bra 	$L__BB0_308;
	and.b32  	%r1186, %r294, -8380417;
	add.s32 	%r1187, %r294, 8192;
	and.b32  	%r1188, %r1187, 8380416;
	or.b32  	%r1189, %r1188, %r1186;
	st.u32 	[%rd210+20], %r1189;
	ld.global.u64 	%rd1187, [fcb_table];
$L__BB0_308:
	add.s64 	%rd213, %rd1187, %rd1184;
	ld.u32 	%r295, [%rd213+48];
	and.b32  	%r1190, %r295, 1;
	setp.eq.b32 	%p293, %r1190, 1;
	not.pred 	%p294, %p293;
	@%p294 bra 	$L__BB0_311;
	shr.u32 	%r1191, %r295, 13;
	and.b32  	%r1192, %r1191, 1023;
	setp.gt.u32 	%p295, %r1192, %r292;
	@%p295 bra 	$L__BB0_311;
	and.b32  	%r1193, %r295, -8380417;
	add.s32 	%r1194, %r295, 8192;
	and.b32  	%r1195, %r1194, 8380416;
	or.b32  	%r1196, %r1195, %r1193;
	st.u32 	[%rd213+48], %r1196;
	ld.global.u64 	%rd1187, [fcb_table];
$L__BB0_311:
	add.s64 	%rd216, %rd1187, %rd1184;
	ld.u32 	%r296, [%rd216+76];
	and.b32  	%r1197, %r296, 1;
	setp.eq.b32 	%p296, %r1197, 1;
	not.pred 	%p297, %p296;
	@%p297 bra 	$L__BB0_314;
	shr.u32 	%r1198, %r296, 13;
	and.b32  	%r1199, %r1198, 1023;
	setp.gt.u32 	%p298, %r1199, %r292;
	@%p298 bra 	$L__BB0_314;
	and.b32  	%r1200, %r296, -8380417;
	add.s32 	%r1201, %r296, 8192;
	and.b32  	%r1202, %r1201, 8380416;
	or.b32  	%r1203, %r1202, %r1200;
	st.u32 	[%rd216+76], %r1203;
	ld.global.u64 	%rd1187, [fcb_table];
$L__BB0_314:
	add.s64 	%rd219, %rd1187, %rd1184;
	ld.u32 	%r297, [%rd219+104];
	and.b32  	%r1204, %r297, 1;
	setp.eq.b32 	%p299, %r1204, 1;
	not.pred 	%p300, %p299;
	@%p300 bra 	$L__BB0_317;
	shr.u32 	%r1205, %r297, 13;
	and.b32  	%r1206, %r1205, 1023;
	setp.gt.u32 	%p301, %r1206, %r292;
	@%p301 bra 	$L__BB0_317;
	and.b32  	%r1207, %r297, -8380417;
	add.s32 	%r1208, %r297, 8192;
	and.b32  	%r1209, %r1208, 8380416;
	or.b32  	%r1210, %r1209, %r1207;
	st.u32 	[%rd219+104], %r1210;
	ld.global.u64 	%rd1187, [fcb_table];
$L__BB0_317:
	add.s64 	%rd222, %rd1187, %rd1184;
	ld.u32 	%r298, [%rd222+132];
	and.b32  	%r1211, %r298, 1;
	setp.eq.b32 	%p302, %r1211, 1;
	not.pred 	%p303, %p302;
	@%p303 bra 	$L__BB0_320;
	shr.u32 	%r1212, %r298, 13;
	and.b32  	%r1213, %r1212, 1023;
	setp.gt.u32 	%p304, %r1213, %r292;
	@%p304 bra 	$L__BB0_320;
	and.b32  	%r1214, %r298, -8380417;
	add.s32 	%r1215, %r298, 8192;
	and.b32  	%r1216, %r1215, 8380416;
	or.b32  	%r1217, %r1216, %r1214;
	st.u32 	[%rd222+132], %r1217;
	ld.global.u64 	%rd1187, [fcb_table];
$L__BB0_320:
	add.s64 	%rd225, %rd1187, %rd1184;
	ld.u32 	%r299, [%rd225+160];
	and.b32  	%r1218, %r299, 1;
	setp.eq.b32 	%p305, %r1218, 1;
	not.pred 	%p306, %p305;
	@%p306 bra 	$L__BB0_323;
	shr.u32 	%r1219, %r299, 13;
	and.b32  	%r1220, %r1219, 1023;
	setp.gt.u32 	%p307, %r1220, %r292;
	@%p307 bra 	$L__BB0_323;
	and.b32  	%r1221, %r299, -8380417;
	add.s32 	%r1222, %r299, 8192;
	and.b32  	%r1223, %r1222, 8380416;
	or.b32  	%r1224, %r1223, %r1221;
	st.u32 	[%rd225+160], %r1224;
	ld.global.u64 	%rd1187, [fcb_table];
$L__BB0_323:
	add.s64 	%rd228, %rd1187, %rd1184;
	ld.u32 	%r300, [%rd228+188];
	and.b32  	%r1225, %r300, 1;
	setp.eq.b32 	%p308, %r1225, 1;
	not.pred 	%p309, %p308;
	@%p309 bra 	$L__BB0_326;
	shr.u32 	%r1226, %r300, 13;
	and.b32  	%r1227, %r1226, 1023;
	setp.gt.u32 	%p310, %r1227, %r292;
	@%p310 bra 	$L__BB0_326;
	and.b32  	%r1228, %r300, -8380417;
	add.s32 	%r1229, %r300, 8192;
	and.b32  	%r1230, %r1229, 8380416;
	or.b32  	%r1231, %r1230, %r1228;
	st.u32 	[%rd228+188], %r1231;
	ld.global.u64 	%rd1187, [fcb_table];
$L__BB0_326:
	add.s64 	%rd231, %rd1187, %rd1184;
	ld.u32 	%r301, [%rd231+216];
	and.b32  	%r1232, %r301, 1;
	setp.eq.b32 	%p311, %r1232, 1;
	not.pred 	%p312, %p311;
	@%p312 bra 	$L__BB0_329;
	shr.u32 	%r1233, %r301, 13;
	and.b32  	%r1234, %r1233, 1023;
	setp.gt.u32 	%p313, %r1234, %r292;
	@%p313 bra 	$L__BB0_329;
	and.b32  	%r1235, %r301, -8380417;
	add.s32 	%r1236, %r301, 8192;
	and.b32  	%r1237, %r1236, 8380416;
	or.b32  	%r1238, %r1237, %r1235;
	st.u32 	[%rd231+216], %r1238;
	ld.global.u64 	%rd1187, [fcb_table];
$L__BB0_329:
	add.s32 	%r1943, %r1943, 8;
	add.s64 	%rd1184, %rd1184, 224;
	setp.ne.s32 	%p314, %r1943, 1024;
	@%p314 bra 	$L__BB0_305;
	add.s64 	%rd776, %rd1187, %rd730;
	ld.u32 	%r1239, [%rd776+20];
	and.b32  	%r1240, %r1239, -8380417;
	st.u32 	[%rd776+20], %r1240;
	ld.global.u64 	%rd1197, [system_info];
	ld.u32 	%r1945, [%rd1197+128];
	and.b32  	%r1241, %r1945, 1046528;
	setp.eq.s32 	%p315, %r1241, 0;
	@%p315 bra 	$L__BB0_335;
	mov.b32 	%r1944, 0;
	ld.global.u64 	%rd1196, [fcb_table];
$L__BB0_332:
	mul.wide.u32 	%rd777, %r1944, 2;
	add.s64 	%rd239, %rd1197, %rd777;
	ld.u16 	%r1243, [%rd239+132];
	mul.wide.u32 	%rd778, %r1243, 28;
	add.s64 	%rd779, %rd1196, %rd778;
	ld.u32 	%r1244, [%rd779+20];
	shr.u32 	%r1245, %r1244, 13;
	and.b32  	%r1246, %r1245, 1023;
	setp.gt.u32 	%p316, %r1246, %r292;
	@%p316 bra 	$L__BB0_334;
	ld.u16 	%rs194, [%rd239+134];
	st.u16 	[%rd239+132], %rs194;
	ld.global.u64 	%rd1197, [system_info];
	ld.global.u64 	%rd1196, [fcb_table];
$L__BB0_334:
	add.s32 	%r1944, %r1944, 1;
	ld.u32 	%r1945, [%rd1197+128];
	shr.u32 	%r1247, %r1945, 10;
	and.b32  	%r1248, %r1247, 1023;
	add.s32 	%r1249, %r1248, -1;
	setp.lt.s32 	%p317, %r1944, %r1249;
	@%p317 bra 	$L__BB0_332;
$L__BB0_335:
	shr.u32 	%r1251, %r1945, 9;
	cvt.u64.u32 	%rd780, %r1251;
	and.b64  	%rd781, %rd780, 2046;
	add.s64 	%rd782, %rd1197, %rd781;
	st.u16 	[%rd782+130], %r1942;
	ld.global.u64 	%rd245, [system_info];
	ld.u32 	%r308, [%rd245+128];
	and.b32  	%r1252, %r308, 1047552;
	setp.eq.s32 	%p318, %r1252, 0;
	@%p318 bra 	$L__BB0_357;
	ld.global.u64 	%rd246, [fcb_table];
	add.s64 	%rd784, %rd246, %rd730;
	add.s64 	%rd247, %rd784, 20;
	shr.u32 	%r1256, %r308, 10;
	and.b32  	%r1257, %r1256, 1023;
	max.u32 	%r309, %r1257, 1;
	and.b32  	%r310, %r309, 3;
	setp.lt.u32 	%p319, %r1257, 4;
	mov.b16 	%rs311, 0;
	mov.b32 	%r1956, 0;
	@%p319 bra 	$L__BB0_347;
	and.b32  	%r1956, %r309, 1020;
	add.s64 	%rd1199, %rd245, 2186;
	mov.b16 	%rs311, 0;
	mov.b32 	%r1946, 0;
$L__BB0_338:
	.pragma "nounroll";
	ld.u16 	%r1260, [%rd1199+-6];
	setp.eq.s32 	%p321, %r1942, %r1260;
	selp.b32 	%r315, %r1946, %r1960, %p321;
	mul.wide.u32 	%rd785, %r1260, 28;
	add.s64 	%rd786, %rd246, %rd785;
	add.s64 	%rd250, %rd786, 24;
	ld.u32 	%r1261, [%rd786+24];
	and.b32  	%r1262, %r1261, 1047552;
	setp.gt.u32 	%p322, %r1262, 18432;
	mov.pred 	%p588, 0;
	@%p322 bra 	$L__BB0_340;
	ld.u32 	%r1263, [%rd250+-4];
	shr.u32 	%r1264, %r1263, 3;
	and.b32  	%r1265, %r1264, 1023;
	ld.u32 	%r1266, [%rd247];
	shr.u32 	%r1267, %r1266, 3;
	and.b32  	%r1268, %r1267, 1023;
	setp.ge.u32 	%p323, %r1265, %r1268;
	setp.eq.s16 	%p324, %rs311, 0;
	and.pred  	%p588, %p323, %p324;
$L__BB0_340:
	selp.b16 	%rs26, 1, %rs311, %p588;
	selp.b32 	%r316, %r1946, %r1959, %p588;
	ld.u16 	%r1269, [%rd1199+-4];
	setp.eq.s32 	%p326, %r1942, %r1269;
	add.s32 	%r317, %r1946, 1;
	selp.b32 	%r318, %r317, %r315, %p326;
	mul.wide.u32 	%rd787, %r1269, 28;
	add.s64 	%rd788, %rd246, %rd787;
	add.s64 	%rd251, %rd788, 24;
	ld.u32 	%r1270, [%rd788+24];
	and.b32  	%r1271, %r1270, 1047552;
	setp.gt.u32 	%p327, %r1271, 18432;
	mov.pred 	%p589, 0;
	@%p327 bra 	$L__BB0_342;
	ld.u32 	%r1272, [%rd251+-4];
	shr.u32 	%r1273, %r1272, 3;
	and.b32  	%r1274, %r1273, 1023;
	ld.u32 	%r1275, [%rd247];
	shr.u32 	%r1276, %r1275, 3;
	and.b32  	%r1277, %r1276, 1023;
	setp.ge.u32 	%p328, %r1274, %r1277;
	setp.eq.s16 	%p329, %rs26, 0;
	and.pred  	%p589, %p328, %p329;
$L__BB0_342:
	selp.b16 	%rs27, 1, %rs26, %p589;
	selp.b32 	%r319, %r317, %r316, %p589;
	ld.u16 	%r1278, [%rd1199+-2];
	setp.eq.s32 	%p331, %r1942, %r1278;
	add.s32 	%r320, %r317, 1;
	selp.b32 	%r321, %r320, %r318, %p331;
	mul.wide.u32 	%rd789, %r1278, 28;
	add.s64 	%rd790, %rd246, %rd789;
	add.s64 	%rd252, %rd790, 24;
	ld.u32 	%r1279, [%rd790+24];
	and.b32  	%r1280, %r1279, 1047552;
	setp.gt.u32 	%p332, %r1280, 18432;
	mov.pred 	%p590, 0;
	@%p332 bra 	$L__BB0_344;
	ld.u32 	%r1281, [%rd252+-4];
	shr.u32 	%r1282, %r1281, 3;
	and.b32  	%r1283, %r1282, 1023;
	ld.u32 	%r1284, [%rd247];
	shr.u32 	%r1285, %r1284, 3;
	and.b32  	%r1286, %r1285, 1023;
	setp.ge.u32 	%p333, %r1283, %r1286;
	setp.eq.s16 	%p334, %rs27, 0;
	and.pred  	%p590, %p333, %p334;
$L__BB0_344:
	selp.b16 	%rs28, 1, %rs27, %p590;
	selp.b32 	%r322, %r320, %r319, %p590;
	ld.u16 	%r1287, [%rd1199];
	setp.eq.s32 	%p336, %r1942, %r1287;
	add.s32 	%r323, %r320, 1;
	selp.b32 	%r1960, %r323, %r321, %p336;
	mul.wide.u32 	%rd791, %r1287, 28;
	add.s64 	%rd792, %rd246, %rd791;
	add.s64 	%rd253, %rd792, 24;
	ld.u32 	%r1288, [%rd792+24];
	and.b32  	%r1289, %r1288, 1047552;
	setp.gt.u32 	%p337, %r1289, 18432;
	mov.pred 	%p591, 0;
	@%p337 bra 	$L__BB0_346;
	ld.u32 	%r1290, [%rd253+-4];
	shr.u32 	%r1291, %r1290, 3;
	and.b32  	%r1292, %r1291, 1023;
	ld.u32 	%r1293, [%rd247];
	shr.u32 	%r1294, %r1293, 3;
	and.b32  	%r1295, %r1294, 1023;
	setp.ge.u32 	%p338, %r1292, %r1295;
	setp.eq.s16 	%p339, %rs28, 0;
	and.pred  	%p591, %p338, %p339;
$L__BB0_346:
	selp.b16 	%rs311, 1, %rs28, %p591;
	selp.b32 	%r1959, %r323, %r322, %p591;
	add.s64 	%rd1199, %rd1199, 8;
	add.s32 	%r1946, %r323, 1;
	setp.ne.s32 	%p340, %r1946, %r1956;
	@%p340 bra 	$L__BB0_338;
$L__BB0_347:
	setp.eq.s32 	%p341, %r310, 0;
	@%p341 bra 	$L__BB0_357;
	setp.eq.s32 	%p342, %r310, 1;
	@%p342 bra 	$L__BB0_354;
	mul.wide.u32 	%rd793, %r1956, 2;
	add.s64 	%rd255, %rd245, %rd793;
	ld.u16 	%r1297, [%rd255+2180];
	setp.eq.s32 	%p344, %r1942, %r1297;
	selp.b32 	%r332, %r1956, %r1960, %p344;
	mul.wide.u32 	%rd794, %r1297, 28;
	add.s64 	%rd795, %rd246, %rd794;
	add.s64 	%rd256, %rd795, 24;
	ld.u32 	%r1298, [%rd795+24];
	and.b32  	%r1299, %r1298, 1047552;
	setp.gt.u32 	%p345, %r1299, 18432;
	mov.pred 	%p592, 0;
	@%p345 bra 	$L__BB0_351;
	ld.u32 	%r1300, [%rd256+-4];
	shr.u32 	%r1301, %r1300, 3;
	and.b32  	%r1302, %r1301, 1023;
	ld.u32 	%r1303, [%rd247];
	shr.u32 	%r1304, %r1303, 3;
	and.b32  	%r1305, %r1304, 1023;
	setp.ge.u32 	%p346, %r1302, %r1305;
	setp.eq.s16 	%p347, %rs311, 0;
	and.pred  	%p592, %p346, %p347;
$L__BB0_351:
	selp.b16 	%rs31, 1, %rs311, %p592;
	selp.b32 	%r333, %r1956, %r1959, %p592;
	ld.u16 	%rs32, [%rd255+2182];
	cvt.u32.u16 	%r1306, %rs32;
	mul.wide.u32 	%rd796, %r1306, 28;
	add.s64 	%rd797, %rd246, %rd796;
	add.s64 	%rd257, %rd797, 24;
	ld.u32 	%r1307, [%rd797+24];
	and.b32  	%r1308, %r1307, 1047552;
	setp.gt.u32 	%p349, %r1308, 18432;
	mov.pred 	%p593, 0;
	@%p349 bra 	$L__BB0_353;
	ld.u32 	%r1309, [%rd257+-4];
	shr.u32 	%r1310, %r1309, 3;
	and.b32  	%r1311, %r1310, 1023;
	ld.u32 	%r1312, [%rd247];
	shr.u32 	%r1313, %r1312, 3;
	and.b32  	%r1314, %r1313, 1023;
	setp.ge.u32 	%p350, %r1311, %r1314;
	setp.eq.s16 	%p351, %rs31, 0;
	and.pred  	%p593, %p350, %p351;
$L__BB0_353:
	add.s32 	%r1315, %r1956, 1;
	setp.eq.s32 	%p352, %r1942, %r1306;
	selp.b32 	%r1960, %r1315, %r332, %p352;
	selp.b16 	%rs311, 1, %rs31, %p593;
	selp.b32 	%r1959, %r1315, %r333, %p593;
	add.s32 	%r1956, %r1956, 2;
$L__BB0_354:
	and.b32  	%r1317, %r309, 1;
	setp.eq.b32 	%p353, %r1317, 1;
	not.pred 	%p354, %p353;
	@%p354 bra 	$L__BB0_357;
	mul.wide.u32 	%rd798, %r1956, 2;
	add.s64 	%rd799, %rd245, %rd798;
	ld.u16 	%r1318, [%rd799+2180];
	setp.eq.s32 	%p355, %r1942, %r1318;
	selp.b32 	%r1960, %r1956, %r1960, %p355;
	mul.wide.u32 	%rd800, %r1318, 28;
	add.s64 	%rd801, %rd246, %rd800;
	add.s64 	%rd258, %rd801, 24;
	ld.u32 	%r1319, [%rd801+24];
	and.b32  	%r1320, %r1319, 1047552;
	setp.gt.u32 	%p356, %r1320, 18432;
	@%p356 bra 	$L__BB0_357;
	ld.u32 	%r1321, [%rd258+-4];
	shr.u32 	%r1322, %r1321, 3;
	and.b32  	%r1323, %r1322, 1023;
	ld.u32 	%r1324, [%rd247];
	shr.u32 	%r1325, %r1324, 3;
	and.b32  	%r1326, %r1325, 1023;
	setp.ge.u32 	%p357, %r1323, %r1326;
	setp.eq.s16 	%p358, %rs311, 0;
	selp.b32 	%r1327, %r1956, %r1959, %p358;
	selp.b32 	%r1959, %r1327, %r1959, %p357;
$L__BB0_357:
	setp.le.u32 	%p359, %r1959, %r1960;
	@%p359 bra 	$L__BB0_365;
	mul.wide.u32 	%rd819, %r1960, 2;
	add.s64 	%rd820, %rd245, %rd819;
	ld.u16 	%rs35, [%rd820+2180];
	sub.s32 	%r1330, %r1959, %r1960;
	and.b32  	%r346, %r1330, 3;
	setp.eq.s32 	%p365, %r346, 0;
	mov.u32 	%r1963, %r1960;
	@%p365 bra 	$L__BB0_361;
	neg.s32 	%r1961, %r346;
	mov.u32 	%r1963, %r1960;
$L__BB0_360:
	.pragma "nounroll";
	mul.wide.s32 	%rd821, %r1963, 2;
	ld.global.u64 	%rd822, [system_info];
	add.s64 	%rd823, %rd821, %rd822;
	add.s32 	%r1963, %r1963, 1;
	ld.u16 	%rs202, [%rd823+2182];
	st.u16 	[%rd823+2180], %rs202;
	add.s32 	%r1961, %r1961, 1;
	setp.ne.s32 	%p366, %r1961, 0;
	@%p366 bra 	$L__BB0_360;
$L__BB0_361:
	sub.s32 	%r1331, %r1960, %r1959;
	setp.gt.u32 	%p367, %r1331, -4;
	@%p367 bra 	$L__BB0_364;
	sub.s32 	%r1964, %r1963, %r1959;
$L__BB0_363:
	mul.wide.s32 	%rd824, %r1963, 2;
	add.s64 	%rd825, %rd824, 2188;
	ld.global.u64 	%rd826, [system_info];
	add.s64 	%rd827, %rd826, %rd825;
	ld.u16 	%rs203, [%rd827+-6];
	st.u16 	[%rd827+-8], %rs203;
	ld.global.u64 	%rd828, [system_info];
	add.s64 	%rd829, %rd828, %rd825;
	ld.u16 	%rs204, [%rd829+-4];
	st.u16 	[%rd829+-6], %rs204;
	ld.global.u64 	%rd830, [system_info];
	add.s64 	%rd831, %rd830, %rd825;
	ld.u16 	%rs205, [%rd831+-2];
	st.u16 	[%rd831+-4], %rs205;
	ld.global.u64 	%rd832, [system_info];
	add.s32 	%r1963, %r1963, 4;
	add.s64 	%rd833, %rd832, %rd825;
	ld.u16 	%rs206, [%rd833];
	st.u16 	[%rd833+-2], %rs206;
	add.s32 	%r1964, %r1964, 4;
	setp.ne.s32 	%p368, %r1964, 0;
	@%p368 bra 	$L__BB0_363;
$L__BB0_364:
	ld.global.u64 	%rd834, [system_info];
	mul.wide.u32 	%rd835, %r1959, 2;
	add.s64 	%rd836, %rd834, %rd835;
	st.u16 	[%rd836+2180], %rs35;
	bra.uni 	$L__BB0_372;
$L__BB0_365:
	mul.wide.u32 	%rd802, %r1960, 2;
	add.s64 	%rd803, %rd245, %rd802;
	ld.u16 	%rs36, [%rd803+2180];
	setp.le.u32 	%p360, %r1960, %r1959;
	@%p360 bra 	$L__BB0_371;
	sub.s32 	%r1328, %r1960, %r1959;
	and.b32  	%r358, %r1328, 3;
	setp.eq.s32 	%p361, %r358, 0;
	mov.u32 	%r1968, %r1960;
	@%p361 bra 	$L__BB0_369;
	neg.s32 	%r1966, %r358;
	mov.u32 	%r1968, %r1960;
$L__BB0_368:
	.pragma "nounroll";
	mul.wide.s32 	%rd804, %r1968, 2;
	ld.global.u64 	%rd805, [system_info];
	add.s64 	%rd806, %rd804, %rd805;
	add.s32 	%r1968, %r1968, -1;
	ld.u16 	%rs197, [%rd806+2178];
	st.u16 	[%rd806+2180], %rs197;
	add.s32 	%r1966, %r1966, 1;
	setp.ne.s32 	%p362, %r1966, 0;
	@%p362 bra 	$L__BB0_368;
$L__BB0_369:
	sub.s32 	%r1329, %r1959, %r1960;
	setp.gt.u32 	%p363, %r1329, -4;
	@%p363 bra 	$L__BB0_371;
$L__BB0_370:
	ld.global.u64 	%rd807, [system_info];
	mul.wide.s32 	%rd808, %r1968, 2;
	add.s64 	%rd809, %rd807, %rd808;
	ld.u16 	%rs198, [%rd809+2178];
	st.u16 	[%rd809+2180], %rs198;
	ld.global.u64 	%rd810, [system_info];
	add.s64 	%rd811, %rd810, %rd808;
	ld.u16 	%rs199, [%rd811+2176];
	st.u16 	[%rd811+2178], %rs199;
	ld.global.u64 	%rd812, [system_info];
	add.s64 	%rd813, %rd812, %rd808;
	ld.u16 	%rs200, [%rd813+2174];
	st.u16 	[%rd813+2176], %rs200;
	ld.global.u64 	%rd814, [system_info];
	add.s64 	%rd815, %rd814, %rd808;
	add.s32 	%r1968, %r1968, -4;
	ld.u16 	%rs201, [%rd815+2172];
	st.u16 	[%rd815+2174], %rs201;
	setp.gt.u32 	%p364, %r1968, %r1959;
	@%p364 bra 	$L__BB0_370;
$L__BB0_371:
	ld.global.u64 	%rd816, [system_info];
	mul.wide.u32 	%rd817, %r1959, 2;
	add.s64 	%rd818, %rd816, %rd817;
	st.u16 	[%rd818+2180], %rs36;
$L__BB0_372:
	mov.b32 	%r1985, 0;
	mov.b32 	%r1970, -1;
	ld.global.u64 	%rd259, [fcb_table];
$L__BB0_373:
	mul.wide.u32 	%rd842, %r1985, 28;
	add.s64 	%rd260, %rd259, %rd842;
	mov.b32 	%r1972, 0;
$L__BB0_374:
	cvt.u64.u32 	%rd843, %r1972;
	add.s64 	%rd845, %rd434, %rd843;
	ld.global.nc.u8 	%rs207, [%rd845];
	cvt.u16.u8 	%rs37, %rs207;
	add.s64 	%rd846, %rd260, %rd843;
	ld.u8 	%rs208, [%rd846];
	setp.eq.s16 	%p369, %rs37, %rs208;
	@%p369 bra 	$L__BB0_376;
	ld.u32 	%r1973, [%rd260+20];
	bra.uni 	$L__BB0_379;
$L__BB0_376:
	setp.eq.s16 	%p370, %rs37, 0;
	setp.gt.u32 	%p371, %r1972, 18;
	or.pred  	%p372, %p370, %p371;
	@%p372 bra 	$L__BB0_378;
	add.s32 	%r1972, %r1972, 1;
	bra.uni 	$L__BB0_374;
$L__BB0_378:
	ld.u32 	%r1973, [%rd260+20];
	and.b32  	%r1337, %r1973, 1;
	setp.eq.b32 	%p373, %r1337, 1;
	@%p373 bra 	$L__BB0_628;
$L__BB0_379:
	and.b32  	%r1339, %r1973, 1;
	setp.eq.b32 	%p374, %r1339, 1;
	selp.b32 	%r1970, %r1970, %r1985, %p374;
	add.s32 	%r1985, %r1985, 1;
	setp.ne.s32 	%p375, %r1985, 1024;
	@%p375 bra 	$L__BB0_373;
	mov.b32 	%r376, 0;
	ld.global.u64 	%rd261, [system_info];
$L__BB0_381:
	shr.u32 	%r1341, %r376, 3;
	cvt.u64.u32 	%rd847, %r1341;
	add.s64 	%rd262, %rd261, %rd847;
	ld.s8 	%rs38, [%rd262];
	and.b16  	%rs209, %rs38, 1;
	setp.eq.b16 	%p376, %rs209, 1;
	not.pred 	%p377, %p376;
	mov.u32 	%r1975, %r376;
	@%p377 bra 	$L__BB0_411;
	and.b16  	%rs210, %rs38, 2;
	setp.eq.s16 	%p378, %rs210, 0;
	@%p378 bra 	$L__BB0_410;
	and.b16  	%rs211, %rs38, 4;
	setp.eq.s16 	%p379, %rs211, 0;
	@%p379 bra 	$L__BB0_409;
	and.b16  	%rs212, %rs38, 8;
	setp.eq.s16 	%p380, %rs212, 0;
	@%p380 bra 	$L__BB0_408;
	and.b16  	%rs213, %rs38, 16;
	setp.eq.s16 	%p381, %rs213, 0;
	@%p381 bra 	$L__BB0_407;
	and.b16  	%rs214, %rs38, 32;
	setp.eq.s16 	%p382, %rs214, 0;
	@%p382 bra 	$L__BB0_406;
	and.b16  	%rs215, %rs38, 64;
	setp.eq.s16 	%p383, %rs215, 0;
	@%p383 bra 	$L__BB0_405;
	setp.gt.s16 	%p384, %rs38, -1;
	@%p384 bra 	$L__BB0_404;
	add.s32 	%r1975, %r376, 8;
	ld.s8 	%rs39, [%rd262+1];
	and.b16  	%rs216, %rs39, 1;
	setp.eq.b16 	%p385, %rs216, 1;
	not.pred 	%p386, %p385;
	@%p386 bra 	$L__BB0_411;
	and.b16  	%rs217, %rs39, 2;
	setp.eq.s16 	%p387, %rs217, 0;
	@%p387 bra 	$L__BB0_403;
	and.b16  	%rs218, %rs39, 4;
	setp.eq.s16 	%p388, %rs218, 0;
	@%p388 bra 	$L__BB0_402;
	and.b16  	%rs219, %rs39, 8;
	setp.eq.s16 	%p389, %rs219, 0;
	@%p389 bra 	$L__BB0_401;
	and.b16  	%rs220, %rs39, 16;
	setp.eq.s16 	%p390, %rs220, 0;
	@%p390 bra 	$L__BB0_400;
	and.b16  	%rs221, %rs39, 32;
	setp.eq.s16 	%p391, %rs221, 0;
	@%p391 bra 	$L__BB0_399;
	and.b16  	%rs222, %rs39, 64;
	setp.eq.s16 	%p392, %rs222, 0;
	@%p392 bra 	$L__BB0_398;
	setp.gt.s16 	%p393, %rs39, -1;
	@%p393 bra 	$L__BB0_397;
	bra.uni 	$L__BB0_635;
$L__BB0_397:
	add.s32 	%r1975, %r376, 15;
	bra.uni 	$L__BB0_411;
$L__BB0_398:
	add.s32 	%r1975, %r376, 14;
	bra.uni 	$L__BB0_411;
$L__BB0_399:
	add.s32 	%r1975, %r376, 13;
	bra.uni 	$L__BB0_411;
$L__BB0_400:
	add.s32 	%r1975, %r376, 12;
	bra.uni 	$L__BB0_411;
$L__BB0_401:
	add.s32 	%r1975, %r376, 11;
	bra.uni 	$L__BB0_411;
$L__BB0_402:
	add.s32 	%r1975, %r376, 10;
	bra.uni 	$L__BB0_411;
$L__BB0_403:
	add.s32 	%r1975, %r376, 9;
	bra.uni 	$L__BB0_411;
$L__BB0_404:
	add.s32 	%r1975, %r376, 7;
	bra.uni 	$L__BB0_411;
$L__BB0_405:
	add.s32 	%r1975, %r376, 6;
	bra.uni 	$L__BB0_411;
$L__BB0_406:
	add.s32 	%r1975, %r376, 5;
	bra.uni 	$L__BB0_411;
$L__BB0_407:
	add.s32 	%r1975, %r376, 4;
	bra.uni 	$L__BB0_411;
$L__BB0_408:
	add.s32 	%r1975, %r376, 3;
	bra.uni 	$L__BB0_411;
$L__BB0_409:
	add.s32 	%r1975, %r376, 2;
	bra.uni 	$L__BB0_411;
$L__BB0_410:
	add.s32 	%r1975, %r376, 1;
$L__BB0_411:
	mov.b32 	%r1976, 0;
	mov.b64 	%rd1200, 0;
$L__BB0_412:
	ld.global.u64 	%rd1201, [fcb_table];
	add.s64 	%rd265, %rd1201, %rd1200;
	ld.u32 	%r1977, [%rd265+20];
	and.b32  	%r1344, %r1977, 1;
	setp.eq.b32 	%p395, %r1344, 1;
	not.pred 	%p396, %p395;
	@%p396 bra 	$L__BB0_414;
	and.b32  	%r1345, %r1977, -8380417;
	add.s32 	%r1346, %r1977, 8192;
	and.b32  	%r1347, %r1346, 8380416;
	or.b32  	%r1348, %r1347, %r1345;
	st.u32 	[%rd265+20], %r1348;
	ld.global.u64 	%rd1201, [fcb_table];
	add.s64 	%rd849, %rd1201, %rd1200;
	ld.u32 	%r1977, [%rd849+20];
$L__BB0_414:
	add.s64 	%rd850, %rd1201, %rd1200;
	and.b32  	%r1349, %r1977, -8185;
	add.s32 	%r1350, %r1977, 8;
	and.b32  	%r1351, %r1350, 8184;
	or.b32  	%r1352, %r1351, %r1349;
	st.u32 	[%rd850+20], %r1352;
	ld.global.u64 	%rd1202, [fcb_table];
	add.s64 	%rd269, %rd1202, %rd1200;
	ld.u32 	%r1978, [%rd269+48];
	and.b32  	%r1353, %r1978, 1;
	setp.eq.b32 	%p397, %r1353, 1;
	not.pred 	%p398, %p397;
	@%p398 bra 	$L__BB0_416;
	and.b32  	%r1354, %r1978, -8380417;
	add.s32 	%r1355, %r1978, 8192;
	and.b32  	%r1356, %r1355, 8380416;
	or.b32  	%r1357, %r1356, %r1354;
	st.u32 	[%rd269+48], %r1357;
	ld.global.u64 	%rd1202, [fcb_table];
	add.s64 	%rd851, %rd1202, %rd1200;
	ld.u32 	%r1978, [%rd851+48];
$L__BB0_416:
	add.s64 	%rd852, %rd1202, %rd1200;
	and.b32  	%r1358, %r1978, -8185;
	add.s32 	%r1359, %r1978, 8;
	and.b32  	%r1360, %r1359, 8184;
	or.b32  	%r1361, %r1360, %r1358;
	st.u32 	[%rd852+48], %r1361;
	ld.global.u64 	%rd1203, [fcb_table];
	add.s64 	%rd273, %rd1203, %rd1200;
	ld.u32 	%r1979, [%rd273+76];
	and.b32  	%r1362, %r1979, 1;
	setp.eq.b32 	%p399, %r1362, 1;
	not.pred 	%p400, %p399;
	@%p400 bra 	$L__BB0_418;
	and.b32  	%r1363, %r1979, -8380417;
	add.s32 	%r1364, %r1979, 8192;
	and.b32  	%r1365, %r1364, 8380416;
	or.b32  	%r1366, %r1365, %r1363;
	st.u32 	[%rd273+76], %r1366;
	ld.global.u64 	%rd1203, [fcb_table];
	add.s64 	%rd853, %rd1203, %rd1200;
	ld.u32 	%r1979, [%rd853+76];
$L__BB0_418:
	add.s64 	%rd854, %rd1203, %rd1200;
	and.b32  	%r1367, %r1979, -8185;
	add.s32 	%r1368, %r1979, 8;
	and.b32  	%r1369, %r1368, 8184;
	or.b32  	%r1370, %r1369, %r1367;
	st.u32 	[%rd854+76], %r1370;
	ld.global.u64 	%rd1204, [fcb_table];
	add.s64 	%rd277, %rd1204, %rd1200;
	ld.u32 	%r1980, [%rd277+104];
	and.b32  	%r1371, %r1980, 1;
	setp.eq.b32 	%p401, %r1371, 1;
	not.pred 	%p402, %p401;
	@%p402 bra 	$L__BB0_420;
	and.b32  	%r1372, %r1980, -8380417;
	add.s32 	%r1373, %r1980, 8192;
	and.b32  	%r1374, %r1373, 8380416;
	or.b32  	%r1375, %r1374, %r1372;
	st.u32 	[%rd277+104], %r1375;
	ld.global.u64 	%rd1204, [fcb_table];
	add.s64 	%rd855, %rd1204, %rd1200;
	ld.u32 	%r1980, [%rd855+104];
$L__BB0_420:
	add.s64 	%rd856, %rd1204, %rd1200;
	and.b32  	%r1376, %r1980, -8185;
	add.s32 	%r1377, %r1980, 8;
	and.b32  	%r1378, %r1377, 8184;
	or.b32  	%r1379, %r1378, %r1376;
	st.u32 	[%rd856+104], %r1379;
	ld.global.u64 	%rd1205, [fcb_table];
	add.s64 	%rd281, %rd1205, %rd1200;
	ld.u32 	%r1981, [%rd281+132];
	and.b32  	%r1380, %r1981, 1;
	setp.eq.b32 	%p403, %r1380, 1;
	not.pred 	%p404, %p403;
	@%p404 bra 	$L__BB0_422;
	and.b32  	%r1381, %r1981, -8380417;
	add.s32 	%r1382, %r1981, 8192;
	and.b32  	%r1383, %r1382, 8380416;
	or.b32  	%r1384, %r1383, %r1381;
	st.u32 	[%rd281+132], %r1384;
	ld.global.u64 	%rd1205, [fcb_table];
	add.s64 	%rd857, %rd1205, %rd1200;
	ld.u32 	%r1981, [%rd857+132];
$L__BB0_422:
	add.s64 	%rd858, %rd1205, %rd1200;
	and.b32  	%r1385, %r1981, -8185;
	add.s32 	%r1386, %r1981, 8;
	and.b32  	%r1387, %r1386, 8184;
	or.b32  	%r1388, %r1387, %r1385;
	st.u32 	[%rd858+132], %r1388;
	ld.global.u64 	%rd1206, [fcb_table];
	add.s64 	%rd285, %rd1206, %rd1200;
	ld.u32 	%r1982, [%rd285+160];
	and.b32  	%r1389, %r1982, 1;
	setp.eq.b32 	%p405, %r1389, 1;
	not.pred 	%p406, %p405;
	@%p406 bra 	$L__BB0_424;
	and.b32  	%r1390, %r1982, -8380417;
	add.s32 	%r1391, %r1982, 8192;
	and.b32  	%r1392, %r1391, 8380416;
	or.b32  	%r1393, %r1392, %r1390;
	st.u32 	[%rd285+160], %r1393;
	ld.global.u64 	%rd1206, [fcb_table];
	add.s64 	%rd859, %rd1206, %rd1200;
	ld.u32 	%r1982, [%rd859+160];
$L__BB0_424:
	add.s64 	%rd860, %rd1206, %rd1200;
	and.b32  	%r1394, %r1982, -8185;
	add.s32 	%r1395, %r1982, 8;
	and.b32  	%r1396, %r1395, 8184;
	or.b32  	%r1397, %r1396, %r1394;
	st.u32 	[%rd860+160], %r1397;
	ld.global.u64 	%rd1207, [fcb_table];
	add.s64 	%rd289, %rd1207, %rd1200;
	ld.u32 	%r1983, [%rd289+188];
	and.b32  	%r1398, %r1983, 1;
	setp.eq.b32 	%p407, %r1398, 1;
	not.pred 	%p408, %p407;
	@%p408 bra 	$L__BB0_426;
	and.b32  	%r1399, %r1983, -8380417;
	add.s32 	%r1400, %r1983, 8192;
	and.b32  	%r1401, %r1400, 8380416;
	or.b32  	%r1402, %r1401, %r1399;
	st.u32 	[%rd289+188], %r1402;
	ld.global.u64 	%rd1207, [fcb_table];
	add.s64 	%rd861, %rd1207, %rd1200;
	ld.u32 	%r1983, [%rd861+188];
$L__BB0_426:
	add.s64 	%rd862, %rd1207, %rd1200;
	and.b32  	%r1403, %r1983, -8185;
	add.s32 	%r1404, %r1983, 8;
	and.b32  	%r1405, %r1404, 8184;
	or.b32  	%r1406, %r1405, %r1403;
	st.u32 	[%rd862+188], %r1406;
	ld.global.u64 	%rd1208, [fcb_table];
	add.s64 	%rd293, %rd1208, %rd1200;
	ld.u32 	%r1984, [%rd293+216];
	and.b32  	%r1407, %r1984, 1;
	setp.eq.b32 	%p409, %r1407, 1;
	not.pred 	%p410, %p409;
	@%p410 bra 	$L__BB0_428;
	and.b32  	%r1408, %r1984, -8380417;
	add.s32 	%r1409, %r1984, 8192;
	and.b32  	%r1410, %r1409, 8380416;
	or.b32  	%r1411, %r1410, %r1408;
	st.u32 	[%rd293+216], %r1411;
	ld.global.u64 	%rd1208, [fcb_table];
	add.s64 	%rd863, %rd1208, %rd1200;
	ld.u32 	%r1984, [%rd863+216];
$L__BB0_428:
	add.s64 	%rd864, %rd1208, %rd1200;
	and.b32  	%r1412, %r1984, -8185;
	add.s32 	%r1413, %r1984, 8;
	and.b32  	%r1414, %r1413, 8184;
	or.b32  	%r1415, %r1414, %r1412;
	st.u32 	[%rd864+216], %r1415;
	add.s32 	%r1976, %r1976, 8;
	add.s64 	%rd1200, %rd1200, 224;
	setp.ne.s32 	%p411, %r1976, 1024;
	@%p411 bra 	$L__BB0_412;
	ld.global.u64 	%rd865, [fcb_table];
	mul.wide.u32 	%rd866, %r1970, 28;
	add.s64 	%rd867, %rd865, %rd866;
	ld.u32 	%r1416, [%rd867+20];
	and.b32  	%r1417, %r1416, -8380417;
	st.u32 	[%rd867+20], %r1417;
	ld.global.u64 	%rd868, [fcb_table];
	add.s64 	%rd869, %rd868, %rd866;
	ld.u32 	%r1418, [%rd869+20];
	and.b32  	%r1419, %r1418, -8185;
	st.u32 	[%rd869+20], %r1419;
	ld.global.u64 	%rd870, [fcb_table];
	add.s64 	%rd871, %rd870, %rd866;
	ld.u32 	%r1420, [%rd871+20];
	and.b32  	%r1421, %r1420, -5;
	st.u32 	[%rd871+20], %r1421;
	ld.global.u64 	%rd872, [fcb_table];
	add.s64 	%rd873, %rd872, %rd866;
	ld.u32 	%r1422, [%rd873+20];
	or.b32  	%r1423, %r1422, 1;
	st.u32 	[%rd873+20], %r1423;
	ld.global.u64 	%rd874, [fcb_table];
	add.s64 	%rd875, %rd874, %rd866;
	ld.u32 	%r1424, [%rd875+24];
	and.b32  	%r1425, %r1424, -1024;
	or.b32  	%r1426, %r1425, %r1975;
	st.u32 	[%rd875+24], %r1426;
	ld.global.u64 	%rd876, [fcb_table];
	add.s64 	%rd877, %rd876, %rd866;
	mov.b16 	%rs223, 116;
	st.u8 	[%rd877], %rs223;
	mov.b16 	%rs224, 46;
	st.u8 	[%rd877+1], %rs224;
	st.u8 	[%rd877+2], %rs223;
	mov.b16 	%rs225, 120;
	st.u8 	[%rd877+3], %rs225;
	st.u8 	[%rd877+4], %rs223;
	mov.b16 	%rs226, 0;
	st.u8 	[%rd877+6], %rs226;
	shr.u32 	%r1427, %r1975, 3;
	and.b32  	%r1428, %r1975, 7;
	ld.global.u64 	%rd878, [system_info];
	cvt.u64.u32 	%rd879, %r1427;
	add.s64 	%rd880, %rd878, %rd879;
	ld.u8 	%rs227, [%rd880];
	mov.b16 	%rs228, 1;
	shl.b16 	%rs229, %rs228, %r1428;
	or.b16  	%rs230, %rs227, %rs229;
	st.u8 	[%rd880], %rs230;
	ld.global.u64 	%rd881, [system_info];
	ld.u32 	%r1429, [%rd881+128];
	and.b32  	%r1430, %r1429, -1047553;
	add.s32 	%r1431, %r1429, 1024;
	and.b32  	%r1432, %r1431, 1047552;
	or.b32  	%r1433, %r1432, %r1430;
	st.u32 	[%rd881+128], %r1433;
	cvt.u16.u32 	%rs231, %r1970;
	ld.global.u64 	%rd882, [system_info];
	ld.u32 	%r1434, [%rd882+128];
	shr.u32 	%r1435, %r1434, 9;
	cvt.u64.u32 	%rd883, %r1435;
	and.b64  	%rd884, %rd883, 2046;
	add.s64 	%rd885, %rd882, %rd884;
	st.u16 	[%rd885+130], %rs231;
	ld.global.u64 	%rd886, [system_info];
	ld.u32 	%r1436, [%rd886+128];
	shr.u32 	%r1437, %r1436, 9;
	cvt.u64.u32 	%rd887, %r1437;
	and.b64  	%rd888, %rd887, 2046;
	add.s64 	%rd889, %rd886, %rd888;
	st.u16 	[%rd889+2178], %rs231;
	mov.u32 	%r1985, %r1970;
$L__BB0_430:
	ld.global.u64 	%rd890, [fcb_table];
	mul.wide.u32 	%rd891, %r1985, 28;
	add.s64 	%rd892, %rd890, %rd891;
	add.s64 	%rd297, %rd892, 20;
	ld.u32 	%r1438, [%rd892+20];
	and.b32  	%r1439, %r1438, 4;
	setp.eq.s32 	%p412, %r1439, 0;
	@%p412 bra 	$L__BB0_432;
	add.s64 	%rd893, %rd297, -20;
	add.u64 	%rd894, %SP, 0;
	add.u64 	%rd895, %SPL, 0;
	st.local.u64 	[%rd895], %rd893;
	mov.u64 	%rd896, $str$3;
	cvta.global.u64 	%rd897, %rd896;
	{ // callseq 2, 0
	.param .b64 param0;
	st.param.b64 	[param0], %rd897;
	.param .b64 param1;
	st.param.b64 	[param1], %rd894;
	.param .b32 retval0;
	call.uni (retval0), 
	vprintf, 
	(
	param0, 
	param1
	);
	ld.param.b32 	%r1440, [retval0];
	} // callseq 2
	bra.uni 	$L__BB0_434;
$L__BB0_432:
	ld.u32 	%r1442, [%rd297+4];
	and.b32  	%r1443, %r1442, 1046528;
	setp.gt.u32 	%p413, %r1443, 18431;
	@%p413 bra 	$L__BB0_434;
	mov.u64 	%rd898, $str$4;
	cvta.global.u64 	%rd899, %rd898;
	{ // callseq 3, 0
	.param .b64 param0;
	st.param.b64 	[param0], %rd899;
	.param .b64 param1;
	st.param.b64 	[param1], 0;
	.param .b32 retval0;
	call.uni (retval0), 
	vprintf, 
	(
	param0, 
	param1
	);
	ld.param.b32 	%r1444, [retval0];
	} // callseq 3
$L__BB0_434:
	mov.b32 	%r1987, 0;
	mov.b32 	%r1986, -1;
	ld.global.u64 	%rd298, [fcb_table];
	mov.u64 	%rd902, $str$12;
$L__BB0_435:
	mul.wide.u32 	%rd900, %r1987, 28;
	add.s64 	%rd299, %rd298, %rd900;
	mov.b32 	%r1988, 0;
$L__BB0_436:
	cvt.u64.u32 	%rd901, %r1988;
	add.s64 	%rd903, %rd902, %rd901;
	ld.global.nc.u8 	%rs232, [%rd903];
	cvt.u16.u8 	%rs40, %rs232;
	add.s64 	%rd904, %rd299, %rd901;
	ld.u8 	%rs233, [%rd904];
	setp.eq.s16 	%p414, %rs40, %rs233;
	@%p414 bra 	$L__BB0_438;
	ld.u32 	%r1989, [%rd299+20];
	bra.uni 	$L__BB0_441;
$L__BB0_438:
	setp.eq.s16 	%p415, %rs40, 0;
	setp.gt.u32 	%p416, %r1988, 18;
	or.pred  	%p417, %p415, %p416;
	@%p417 bra 	$L__BB0_440;
	add.s32 	%r1988, %r1988, 1;
	bra.uni 	$L__BB0_436;
$L__BB0_440:
	ld.u32 	%r1989, [%rd299+20];
	and.b32  	%r1449, %r1989, 1;
	setp.eq.b32 	%p418, %r1449, 1;
	@%p418 bra 	$L__BB0_629;
$L__BB0_441:
	and.b32  	%r1451, %r1989, 1;
	setp.eq.b32 	%p419, %r1451, 1;
	selp.b32 	%r1986, %r1986, %r1987, %p419;
	add.s32 	%r1987, %r1987, 1;
	setp.ne.s32 	%p420, %r1987, 1024;
	@%p420 bra 	$L__BB0_435;
	mov.b32 	%r430, 0;
	ld.global.u64 	%rd300, [system_info];
$L__BB0_443:
	shr.u32 	%r1453, %r430, 3;
	cvt.u64.u32 	%rd905, %r1453;
	add.s64 	%rd301, %rd300, %rd905;
	ld.s8 	%rs41, [%rd301];
	and.b16  	%rs234, %rs41, 1;
	setp.eq.b16 	%p421, %rs234, 1;
	not.pred 	%p422, %p421;
	mov.u32 	%r1991, %r430;
	@%p422 bra 	$L__BB0_473;
	and.b16  	%rs235, %rs41, 2;
	setp.eq.s16 	%p423, %rs235, 0;
	@%p423 bra 	$L__BB0_472;
	and.b16  	%rs236, %rs41, 4;
	setp.eq.s16 	%p424, %rs236, 0;
	@%p424 bra 	$L__BB0_471;
	and.b16  	%rs237, %rs41, 8;
	setp.eq.s16 	%p425, %rs237, 0;
	@%p425 bra 	$L__BB0_470;
	and.b16  	%rs238, %rs41, 16;
	setp.eq.s16 	%p426, %rs238, 0;
	@%p426 bra 	$L__BB0_469;
	and.b16  	%rs239, %rs41, 32;
	setp.eq.s16 	%p427, %rs239, 0;
	@%p427 bra 	$L__BB0_468;
	and.b16  	%rs240, %rs41, 64;
	setp.eq.s16 	%p428, %rs240, 0;
	@%p428 bra 	$L__BB0_467;
	setp.gt.s16 	%p429, %rs41, -1;
	@%p429 bra 	$L__BB0_466;
	add.s32 	%r1991, %r430, 8;
	ld.s8 	%rs42, [%rd301+1];
	and.b16  	%rs241, %rs42, 1;
	setp.eq.b16 	%p430, %rs241, 1;
	not.pred 	%p431, %p430;
	@%p431 bra 	$L__BB0_473;
	and.b16  	%rs242, %rs42, 2;
	setp.eq.s16 	%p432, %rs242, 0;
	@%p432 bra 	$L__BB0_465;
	and.b16  	%rs243, %rs42, 4;
	setp.eq.s16 	%p433, %rs243, 0;
	@%p433 bra 	$L__BB0_464;
	and.b16  	%rs244, %rs42, 8;
	setp.eq.s16 	%p434, %rs244, 0;
	@%p434 bra 	$L__BB0_463;
	and.b16  	%rs245, %rs42, 16;
	setp.eq.s16 	%p435, %rs245, 0;
	@%p435 bra 	$L__BB0_462;
	and.b16  	%rs246, %rs42, 32;
	setp.eq.s16 	%p436, %rs246, 0;
	@%p436 bra 	$L__BB0_461;
	and.b16  	%rs247, %rs42, 64;
	setp.eq.s16 	%p437, %rs247, 0;
	@%p437 bra 	$L__BB0_460;
	setp.gt.s16 	%p438, %rs42, -1;
	@%p438 bra 	$L__BB0_459;
	bra.uni 	$L__BB0_636;
$L__BB0_459:
	add.s32 	%r1991, %r430, 15;
	bra.uni 	$L__BB0_473;
$L__BB0_460:
	add.s32 	%r1991, %r430, 14;
	bra.uni 	$L__BB0_473;
$L__BB0_461:
	add.s32 	%r1991, %r430, 13;
	bra.uni 	$L__BB0_473;
$L__BB0_462:
	add.s32 	%r1991, %r430, 12;
	bra.uni 	$L__BB0_473;
$L__BB0_463:
	add.s32 	%r1991, %r430, 11;
	bra.uni 	$L__BB0_473;
$L__BB0_464:
	add.s32 	%r1991, %r430, 10;
	bra.uni 	$L__BB0_473;
$L__BB0_465:
	add.s32 	%r1991, %r430, 9;
	bra.uni 	$L__BB0_473;
$L__BB0_466:
	add.s32 	%r1991, %r430, 7;
	bra.uni 	$L__BB0_473;
$L__BB0_467:
	add.s32 	%r1991, %r430, 6;
	bra.uni 	$L__BB0_473;
$L__BB0_468:
	add.s32 	%r1991, %r430, 5;
	bra.uni 	$L__BB0_473;
$L__BB0_469:
	add.s32 	%r1991, %r430, 4;
	bra.uni 	$L__BB0_473;
$L__BB0_470:
	add.s32 	%r1991, %r430, 3;
	bra.uni 	$L__BB0_473;
$L__BB0_471:
	add.s32 	%r1991, %r430, 2;
	bra.uni 	$L__BB0_473;
$L__BB0_472:
	add.s32 	%r1991, %r430, 1;
$L__BB0_473:
	mov.b32 	%r1992, 0;
	mov.b64 	%rd1209, 0;
$L__BB0_474:
	ld.global.u64 	%rd1210, [fcb_table];
	add.s64 	%rd304, %rd1210, %rd1209;
	ld.u32 	%r1993, [%rd304+20];
	and.b32  	%r1455, %r1993, 1;
	setp.eq.b32 	%p440, %r1455, 1;
	not.pred 	%p441, %p440;
	@%p441 bra 	$L__BB0_476;
	and.b32  	%r1456, %r1993, -8380417;
	add.s32 	%r1457, %r1993, 8192;
	and.b32  	%r1458, %r1457, 8380416;
	or.b32  	%r1459, %r1458, %r1456;
	st.u32 	[%rd304+20], %r1459;
	ld.global.u64 	%rd1210, [fcb_table];
	add.s64 	%rd907, %rd1210, %rd1209;
	ld.u32 	%r1993, [%rd907+20];
$L__BB0_476:
	add.s64 	%rd908, %rd1210, %rd1209;
	and.b32  	%r1460, %r1993, -8185;
	add.s32 	%r1461, %r1993, 8;
	and.b32  	%r1462, %r1461, 8184;
	or.b32  	%r1463, %r1462, %r1460;
	st.u32 	[%rd908+20], %r1463;
	ld.global.u64 	%rd1211, [fcb_table];
	add.s64 	%rd308, %rd1211, %rd1209;
	ld.u32 	%r1994, [%rd308+48];
	and.b32  	%r1464, %r1994, 1;
	setp.eq.b32 	%p442, %r1464, 1;
	not.pred 	%p443, %p442;
	@%p443 bra 	$L__BB0_478;
	and.b32  	%r1465, %r1994, -8380417;
	add.s32 	%r1466, %r1994, 8192;
	and.b32  	%r1467, %r1466, 8380416;
	or.b32  	%r1468, %r1467, %r1465;
	st.u32 	[%rd308+48], %r1468;
	ld.global.u64 	%rd1211, [fcb_table];
	add.s64 	%rd909, %rd1211, %rd1209;
	ld.u32 	%r1994, [%rd909+48];
$L__BB0_478:
	add.s64 	%rd910, %rd1211, %rd1209;
	and.b32  	%r1469, %r1994, -8185;
	add.s32 	%r1470, %r1994, 8;
	and.b32  	%r1471, %r1470, 8184;
	or.b32  	%r1472, %r1471, %r1469;
	st.u32 	[%rd910+48], %r1472;
	ld.global.u64 	%rd1212, [fcb_table];
	add.s64 	%rd312, %rd1212, %rd1209;
	ld.u32 	%r1995, [%rd312+76];
	and.b32  	%r1473, %r1995, 1;
	setp.eq.b32 	%p444, %r1473, 1;
	not.pred 	%p445, %p444;
	@%p445 bra 	$L__BB0_480;
	and.b32  	%r1474, %r1995, -8380417;
	add.s32 	%r1475, %r1995, 8192;
	and.b32  	%r1476, %r1475, 8380416;
	or.b32  	%r1477, %r1476, %r1474;
	st.u32 	[%rd312+76], %r1477;
	ld.global.u64 	%rd1212, [fcb_table];
	add.s64 	%rd911, %rd1212, %rd1209;
	ld.u32 	%r1995, [%rd911+76];
$L__BB0_480:
	add.s64 	%rd912, %rd1212, %rd1209;
	and.b32  	%r1478, %r1995, -8185;
	add.s32 	%r1479, %r1995, 8;
	and.b32  	%r1480, %r1479, 8184;
	or.b32  	%r1481, %r1480, %r1478;
	st.u32 	[%rd912+76], %r1481;
	ld.global.u64 	%rd1213, [fcb_table];
	add.s64 	%rd316, %rd1213, %rd1209;
	ld.u32 	%r1996, [%rd316+104];
	and.b32  	%r1482, %r1996, 1;
	setp.eq.b32 	%p446, %r1482, 1;
	not.pred 	%p447, %p446;
	@%p447 bra 	$L__BB0_482;
	and.b32  	%r1483, %r1996, -8380417;
	add.s32 	%r1484, %r1996, 8192;
	and.b32  	%r1485, %r1484, 8380416;
	or.b32  	%r1486, %r1485, %r1483;
	st.u32 	[%rd316+104], %r1486;
	ld.global.u64 	%rd1213, [fcb_table];
	add.s64 	%rd913, %rd1213, %rd1209;
	ld.u32 	%r1996, [%rd913+104];
$L__BB0_482:
	add.s64 	%rd914, %rd1213, %rd1209;
	and.b32  	%r1487, %r1996, -8185;
	add.s32 	%r1488, %r1996, 8;
	and.b32  	%r1489, %r1488, 8184;
	or.b32  	%r1490, %r1489, %r1487;
	st.u32 	[%rd914+104], %r1490;
	ld.global.u64 	%rd1214, [fcb_table];
	add.s64 	%rd320, %rd1214, %rd1209;
	ld.u32 	%r1997, [%rd320+132];
	and.b32  	%r1491, %r1997, 1;
	setp.eq.b32 	%p448, %r1491, 1;
	not.pred 	%p449, %p448;
	@%p449 bra 	$L__BB0_484;
	and.b32  	%r1492, %r1997, -8380417;
	add.s32 	%r1493, %r1997, 8192;
	and.b32  	%r1494, %r1493, 8380416;
	or.b32  	%r1495, %r1494, %r1492;
	st.u32 	[%rd320+132], %r1495;
	ld.global.u64 	%rd1214, [fcb_table];
	add.s64 	%rd915, %rd1214, %rd1209;
	ld.u32 	%r1997, [%rd915+132];
$L__BB0_484:
	add.s64 	%rd916, %rd1214, %rd1209;
	and.b32  	%r1496, %r1997, -8185;
	add.s32 	%r1497, %r1997, 8;
	and.b32  	%r1498, %r1497, 8184;
	or.b32  	%r1499, %r1498, %r1496;
	st.u32 	[%rd916+132], %r1499;
	ld.global.u64 	%rd1215, [fcb_table];
	add.s64 	%rd324, %rd1215, %rd1209;
	ld.u32 	%r1998, [%rd324+160];
	and.b32  	%r1500, %r1998, 1;
	setp.eq.b32 	%p450, %r1500, 1;
	not.pred 	%p451, %p450;
	@%p451 bra 	$L__BB0_486;
	and.b32  	%r1501, %r1998, -8380417;
	add.s32 	%r1502, %r1998, 8192;
	and.b32  	%r1503, %r1502, 8380416;
	or.b32  	%r1504, %r1503, %r1501;
	st.u32 	[%rd324+160], %r1504;
	ld.global.u64 	%rd1215, [fcb_table];
	add.s64 	%rd917, %rd1215, %rd1209;
	ld.u32 	%r1998, [%rd917+160];
$L__BB0_486:
	add.s64 	%rd918, %rd1215, %rd1209;
	and.b32  	%r1505, %r1998, -8185;
	add.s32 	%r1506, %r1998, 8;
	and.b32  	%r1507, %r1506, 8184;
	or.b32  	%r1508, %r1507, %r1505;
	st.u32 	[%rd918+160], %r1508;
	ld.global.u64 	%rd1216, [fcb_table];
	add.s64 	%rd328, %rd1216, %rd1209;
	ld.u32 	%r1999, [%rd328+188];
	and.b32  	%r1509, %r1999, 1;
	setp.eq.b32 	%p452, %r1509, 1;
	not.pred 	%p453, %p452;
	@%p453 bra 	$L__BB0_488;
	and.b32  	%r1510, %r1999, -8380417;
	add.s32 	%r1511, %r1999, 8192;
	and.b32  	%r1512, %r1511, 8380416;
	or.b32  	%r1513, %r1512, %r1510;
	st.u32 	[%rd328+188], %r1513;
	ld.global.u64 	%rd1216, [fcb_table];
	add.s64 	%rd919, %rd1216, %rd1209;
	ld.u32 	%r1999, [%rd919+188];
$L__BB0_488:
	add.s64 	%rd920, %rd1216, %rd1209;
	and.b32  	%r1514, %r1999, -8185;
	add.s32 	%r1515, %r1999, 8;
	and.b32  	%r1516, %r1515, 8184;
	or.b32  	%r1517, %r1516, %r1514;
	st.u32 	[%rd920+188], %r1517;
	ld.global.u64 	%rd1217, [fcb_table];
	add.s64 	%rd332, %rd1217, %rd1209;
	ld.u32 	%r2000, [%rd332+216];
	and.b32  	%r1518, %r2000, 1;
	setp.eq.b32 	%p454, %r1518, 1;
	not.pred 	%p455, %p454;
	@%p455 bra 	$L__BB0_490;
	and.b32  	%r1519, %r2000, -8380417;
	add.s32 	%r1520, %r2000, 8192;
	and.b32  	%r1521, %r1520, 8380416;
	or.b32  	%r1522, %r1521, %r1519;
	st.u32 	[%rd332+216], %r1522;
	ld.global.u64 	%rd1217, [fcb_table];
	add.s64 	%rd921, %rd1217, %rd1209;
	ld.u32 	%r2000, [%rd921+216];
$L__BB0_490:
	add.s64 	%rd922, %rd1217, %rd1209;
	and.b32  	%r1523, %r2000, -8185;
	add.s32 	%r1524, %r2000, 8;
	and.b32  	%r1525, %r1524, 8184;
	or.b32  	%r1526, %r1525, %r1523;
	st.u32 	[%rd922+216], %r1526;
	add.s32 	%r1992, %r1992, 8;
	add.s64 	%rd1209, %rd1209, 224;
	setp.ne.s32 	%p456, %r1992, 1024;
	@%p456 bra 	$L__BB0_474;
	ld.global.u64 	%rd923, [fcb_table];
	mul.wide.u32 	%rd924, %r1986, 28;
	add.s64 	%rd925, %rd923, %rd924;
	ld.u32 	%r1527, [%rd925+20];
	and.b32  	%r1528, %r1527, -8380417;
	st.u32 	[%rd925+20], %r1528;
	ld.global.u64 	%rd926, [fcb_table];
	add.s64 	%rd927, %rd926, %rd924;
	ld.u32 	%r1529, [%rd927+20];
	and.b32  	%r1530, %r1529, -8185;
	st.u32 	[%rd927+20], %r1530;
	ld.global.u64 	%rd928, [fcb_table];
	add.s64 	%rd929, %rd928, %rd924;
	ld.u32 	%r1531, [%rd929+20];
	or.b32  	%r1532, %r1531, 4;
	st.u32 	[%rd929+20], %r1532;
	ld.global.u64 	%rd930, [fcb_table];
	add.s64 	%rd931, %rd930, %rd924;
	ld.u32 	%r1533, [%rd931+20];
	or.b32  	%r1534, %r1533, 1;
	st.u32 	[%rd931+20], %r1534;
	ld.global.u64 	%rd932, [fcb_table];
	add.s64 	%rd933, %rd932, %rd924;
	ld.u32 	%r1535, [%rd933+24];
	and.b32  	%r1536, %r1535, -1024;
	or.b32  	%r1537, %r1536, %r1991;
	st.u32 	[%rd933+24], %r1537;
	ld.global.u64 	%rd934, [fcb_table];
	add.s64 	%rd935, %rd934, %rd924;
	mov.b16 	%rs248, 99;
	st.u8 	[%rd935], %rs248;
	mov.b16 	%rs249, 46;
	st.u8 	[%rd935+1], %rs249;
	mov.b16 	%rs250, 116;
	st.u8 	[%rd935+2], %rs250;
	mov.b16 	%rs251, 120;
	st.u8 	[%rd935+3], %rs251;
	st.u8 	[%rd935+4], %rs250;
	mov.b16 	%rs252, 0;
	st.u8 	[%rd935+6], %rs252;
	shr.u32 	%r1538, %r1991, 3;
	and.b32  	%r1539, %r1991, 7;
	ld.global.u64 	%rd936, [system_info];
	cvt.u64.u32 	%rd937, %r1538;
	add.s64 	%rd938, %rd936, %rd937;
	ld.u8 	%rs253, [%rd938];
	mov.b16 	%rs254, 1;
	shl.b16 	%rs255, %rs254, %r1539;
	or.b16  	%rs256, %rs253, %rs255;
	st.u8 	[%rd938], %rs256;
	ld.global.u64 	%rd939, [system_info];
	ld.u32 	%r1540, [%rd939+128];
	and.b32  	%r1541, %r1540, -1047553;
	add.s32 	%r1542, %r1540, 1024;
	and.b32  	%r1543, %r1542, 1047552;
	or.b32  	%r1544, %r1543, %r1541;
	st.u32 	[%rd939+128], %r1544;
	cvt.u16.u32 	%rs257, %r1986;
	ld.global.u64 	%rd940, [system_info];
	ld.u32 	%r1545, [%rd940+128];
	shr.u32 	%r1546, %r1545, 9;
	cvt.u64.u32 	%rd941, %r1546;
	and.b64  	%rd942, %rd941, 2046;
	add.s64 	%rd943, %rd940, %rd942;
	st.u16 	[%rd943+130], %rs257;
	ld.global.u64 	%rd944, [system_info];
	ld.u32 	%r1547, [%rd944+128];
	shr.u32 	%r1548, %r1547, 9;
	cvt.u64.u32 	%rd945, %r1548;
	and.b64  	%rd946, %rd945, 2046;
	add.s64 	%rd947, %rd944, %rd946;
	st.u16 	[%rd947+2178], %rs257;
$L__BB0_492:
	mov.b32 	%r2016, 0;
	mov.b32 	%r2001, -1;
	ld.global.u64 	%rd336, [fcb_table];
$L__BB0_493:
	mul.wide.u32 	%rd948, %r2016, 28;
	add.s64 	%rd337, %rd336, %rd948;
	mov.b32 	%r2003, 0;
$L__BB0_494:
	cvt.u64.u32 	%rd949, %r2003;
	add.s64 	%rd951, %rd635, %rd949;
	ld.global.nc.u8 	%rs258, [%rd951];
	cvt.u16.u8 	%rs43, %rs258;
	add.s64 	%rd952, %rd337, %rd949;
	ld.u8 	%rs259, [%rd952];
	setp.eq.s16 	%p457, %rs43, %rs259;
	@%p457 bra 	$L__BB0_496;
	ld.u32 	%r2004, [%rd337+20];
	bra.uni 	$L__BB0_499;
$L__BB0_496:
	setp.eq.s16 	%p458, %rs43, 0;
	setp.gt.u32 	%p459, %r2003, 18;
	or.pred  	%p460, %p458, %p459;
	@%p460 bra 	$L__BB0_498;
	add.s32 	%r2003, %r2003, 1;
	bra.uni 	$L__BB0_494;
$L__BB0_498:
	ld.u32 	%r2004, [%rd337+20];
	and.b32  	%r1552, %r2004, 1;
	setp.eq.b32 	%p461, %r1552, 1;
	@%p461 bra 	$L__BB0_630;
$L__BB0_499:
	and.b32  	%r1554, %r2004, 1;
	setp.eq.b32 	%p462, %r1554, 1;
	selp.b32 	%r2001, %r2001, %r2016, %p462;
	add.s32 	%r2016, %r2016, 1;
	setp.ne.s32 	%p463, %r2016, 1024;
	@%p463 bra 	$L__BB0_493;
	mov.b32 	%r483, 0;
	ld.global.u64 	%rd338, [system_info];
$L__BB0_501:
	shr.u32 	%r1556, %r483, 3;
	cvt.u64.u32 	%rd953, %r1556;
	add.s64 	%rd339, %rd338, %rd953;
	ld.s8 	%rs44, [%rd339];
	and.b16  	%rs260, %rs44, 1;
	setp.eq.b16 	%p464, %rs260, 1;
	not.pred 	%p465, %p464;
	mov.u32 	%r2006, %r483;
	@%p465 bra 	$L__BB0_531;
	and.b16  	%rs261, %rs44, 2;
	setp.eq.s16 	%p466, %rs261, 0;
	@%p466 bra 	$L__BB0_530;
	and.b16  	%rs262, %rs44, 4;
	setp.eq.s16 	%p467, %rs262, 0;
	@%p467 bra 	$L__BB0_529;
	and.b16  	%rs263, %rs44, 8;
	setp.eq.s16 	%p468, %rs263, 0;
	@%p468 bra 	$L__BB0_528;
	and.b16  	%rs264, %rs44, 16;
	setp.eq.s16 	%p469, %rs264, 0;
	@%p469 bra 	$L__BB0_527;
	and.b16  	%rs265, %rs44, 32;
	setp.eq.s16 	%p470, %rs265, 0;
	@%p470 bra 	$L__BB0_526;
	and.b16  	%rs266, %rs44, 64;
	setp.eq.s16 	%p471, %rs266, 0;
	@%p471 bra 	$L__BB0_525;
	setp.gt.s16 	%p472, %rs44, -1;
	@%p472 bra 	$L__BB0_524;
	add.s32 	%r2006, %r483, 8;
	ld.s8 	%rs45, [%rd339+1];
	and.b16  	%rs267, %rs45, 1;
	setp.eq.b16 	%p473, %rs267, 1;
	not.pred 	%p474, %p473;
	@%p474 bra 	$L__BB0_531;
	and.b16  	%rs268, %rs45, 2;
	setp.eq.s16 	%p475, %rs268, 0;
	@%p475 bra 	$L__BB0_523;
	and.b16  	%rs269, %rs45, 4;
	setp.eq.s16 	%p476, %rs269, 0;
	@%p476 bra 	$L__BB0_522;
	and.b16  	%rs270, %rs45, 8;
	setp.eq.s16 	%p477, %rs270, 0;
	@%p477 bra 	$L__BB0_521;
	and.b16  	%rs271, %rs45, 16;
	setp.eq.s16 	%p478, %rs271, 0;
	@%p478 bra 	$L__BB0_520;
	and.b16  	%rs272, %rs45, 32;
	setp.eq.s16 	%p479, %rs272, 0;
	@%p479 bra 	$L__BB0_519;
	and.b16  	%rs273, %rs45, 64;
	setp.eq.s16 	%p480, %rs273, 0;
	@%p480 bra 	$L__BB0_518;
	setp.gt.s16 	%p481, %rs45, -1;
	@%p481 bra 	$L__BB0_517;
	bra.uni 	$L__BB0_637;
$L__BB0_517:
	add.s32 	%r2006, %r483, 15;
	bra.uni 	$L__BB0_531;
$L__BB0_518:
	add.s32 	%r2006, %r483, 14;
	bra.uni 	$L__BB0_531;
$L__BB0_519:
	add.s32 	%r2006, %r483, 13;
	bra.uni 	$L__BB0_531;
$L__BB0_520:
	add.s32 	%r2006, %r483, 12;
	bra.uni 	$L__BB0_531;
$L__BB0_521:
	add.s32 	%r2006, %r483, 11;
	bra.uni 	$L__BB0_531;
$L__BB0_522:
	add.s32 	%r2006, %r483, 10;
	bra.uni 	$L__BB0_531;
$L__BB0_523:
	add.s32 	%r2006, %r483, 9;
	bra.uni 	$L__BB0_531;
$L__BB0_524:
	add.s32 	%r2006, %r483, 7;
	bra.uni 	$L__BB0_531;
$L__BB0_525:
	add.s32 	%r2006, %r483, 6;
	bra.uni 	$L__BB0_531;
$L__BB0_526:
	add.s32 	%r2006, %r483, 5;
	bra.uni 	$L__BB0_531;
$L__BB0_527:
	add.s32 	%r2006, %r483, 4;
	bra.uni 	$L__BB0_531;
$L__BB0_528:
	add.s32 	%r2006, %r483, 3;
	bra.uni 	$L__BB0_531;
$L__BB0_529:
	add.s32 	%r2006, %r483, 2;
	bra.uni 	$L__BB0_531;
$L__BB0_530:
	add.s32 	%r2006, %r483, 1;
$L__BB0_531:
	mov.b32 	%r2007, 0;
	mov.b64 	%rd1218, 0;
$L__BB0_532:
	ld.global.u64 	%rd1219, [fcb_table];
	add.s64 	%rd342, %rd1219, %rd1218;
	ld.u32 	%r2008, [%rd342+20];
	and.b32  	%r1559, %r2008, 1;
	setp.eq.b32 	%p483, %r1559, 1;
	not.pred 	%p484, %p483;
	@%p484 bra 	$L__BB0_534;
	and.b32  	%r1560, %r2008, -8380417;
	add.s32 	%r1561, %r2008, 8192;
	and.b32  	%r1562, %r1561, 8380416;
	or.b32  	%r1563, %r1562, %r1560;
	st.u32 	[%rd342+20], %r1563;
	ld.global.u64 	%rd1219, [fcb_table];
	add.s64 	%rd955, %rd1219, %rd1218;
	ld.u32 	%r2008, [%rd955+20];
$L__BB0_534:
	add.s64 	%rd956, %rd1219, %rd1218;
	and.b32  	%r1564, %r2008, -8185;
	add.s32 	%r1565, %r2008, 8;
	and.b32  	%r1566, %r1565, 8184;
	or.b32  	%r1567, %r1566, %r1564;
	st.u32 	[%rd956+20], %r1567;
	ld.global.u64 	%rd1220, [fcb_table];
	add.s64 	%rd346, %rd1220, %rd1218;
	ld.u32 	%r2009, [%rd346+48];
	and.b32  	%r1568, %r2009, 1;
	setp.eq.b32 	%p485, %r1568, 1;
	not.pred 	%p486, %p485;
	@%p486 bra 	$L__BB0_536;
	and.b32  	%r1569, %r2009, -8380417;
	add.s32 	%r1570, %r2009, 8192;
	and.b32  	%r1571, %r1570, 8380416;
	or.b32  	%r1572, %r1571, %r1569;
	st.u32 	[%rd346+48], %r1572;
	ld.global.u64 	%rd1220, [fcb_table];
	add.s64 	%rd957, %rd1220, %rd1218;
	ld.u32 	%r2009, [%rd957+48];
$L__BB0_536:
	add.s64 	%rd958, %rd1220, %rd1218;
	and.b32  	%r1573, %r2009, -8185;
	add.s32 	%r1574, %r2009, 8;
	and.b32  	%r1575, %r1574, 8184;
	or.b32  	%r1576, %r1575, %r1573;
	st.u32 	[%rd958+48], %r1576;
	ld.global.u64 	%rd1221, [fcb_table];
	add.s64 	%rd350, %rd1221, %rd1218;
	ld.u32 	%r2010, [%rd350+76];
	and.b32  	%r1577, %r2010, 1;
	setp.eq.b32 	%p487, %r1577, 1;
	not.pred 	%p488, %p487;
	@%p488 bra 	$L__BB0_538;
	and.b32  	%r1578, %r2010, -8380417;
	add.s32 	%r1579, %r2010, 8192;
	and.b32  	%r1580, %r1579, 8380416;
	or.b32  	%r1581, %r1580, %r1578;
	st.u32 	[%rd350+76], %r1581;
	ld.global.u64 	%rd1221, [fcb_table];
	add.s64 	%rd959, %rd1221, %rd1218;
	ld.u32 	%r2010, [%rd959+76];
$L__BB0_538:
	add.s64 	%rd960, %rd1221, %rd1218;
	and.b32  	%r1582, %r2010, -8185;
	add.s32 	%r1583, %r2010, 8;
	and.b32  	%r1584, %r1583, 8184;
	or.b32  	%r1585, %r1584, %r1582;
	st.u32 	[%rd960+76], %r1585;
	ld.global.u64 	%rd1222, [fcb_table];
	add.s64 	%rd354, %rd1222, %rd1218;
	ld.u32 	%r2011, [%rd354+104];
	and.b32  	%r1586, %r2011, 1;
	setp.eq.b32 	%p489, %r1586, 1;
	not.pred 	%p490, %p489;
	@%p490 bra 	$L__BB0_540;
	and.b32  	%r1587, %r2011, -8380417;
	add.s32 	%r1588, %r2011, 8192;
	and.b32  	%r1589, %r1588, 8380416;
	or.b32  	%r1590, %r1589, %r1587;
	st.u32 	[%rd354+104], %r1590;
	ld.global.u64 	%rd1222, [fcb_table];
	add.s64 	%rd961, %rd1222, %rd1218;
	ld.u32 	%r2011, [%rd961+104];
$L__BB0_540:
	add.s64 	%rd962, %rd1222, %rd1218;
	and.b32  	%r1591, %r2011, -8185;
	add.s32 	%r1592, %r2011, 8;
	and.b32  	%r1593, %r1592, 8184;
	or.b32  	%r1594, %r1593, %r1591;
	st.u32 	[%rd962+104], %r1594;
	ld.global.u64 	%rd1223, [fcb_table];
	add.s64 	%rd358, %rd1223, %rd1218;
	ld.u32 	%r2012, [%rd358+132];
	and.b32  	%r1595, %r2012, 1;
	setp.eq.b32 	%p491, %r1595, 1;
	not.pred 	%p492, %p491;
	@%p492 bra 	$L__BB0_542;
	and.b32  	%r1596, %r2012, -8380417;
	add.s32 	%r1597, %r2012, 8192;
	and.b32  	%r1598, %r1597, 8380416;
	or.b32  	%r1599, %r1598, %r1596;
	st.u32 	[%rd358+132], %r1599;
	ld.global.u64 	%rd1223, [fcb_table];
	add.s64 	%rd963, %rd1223, %rd1218;
	ld.u32 	%r2012, [%rd963+132];
$L__BB0_542:
	add.s64 	%rd964, %rd1223, %rd1218;
	and.b32  	%r1600, %r2012, -8185;
	add.s32 	%r1601, %r2012, 8;
	and.b32  	%r1602, %r1601, 8184;
	or.b32  	%r1603, %r1602, %r1600;
	st.u32 	[%rd964+132], %r1603;
	ld.global.u64 	%rd1224, [fcb_table];
	add.s64 	%rd362, %rd1224, %rd1218;
	ld.u32 	%r2013, [%rd362+160];
	and.b32  	%r1604, %r2013, 1;
	setp.eq.b32 	%p493, %r1604, 1;
	not.pred 	%p494, %p493;
	@%p494 bra 	$L__BB0_544;
	and.b32  	%r1605, %r2013, -8380417;
	add.s32 	%r1606, %r2013, 8192;
	and.b32  	%r1607, %r1606, 8380416;
	or.b32  	%r1608, %r1607, %r1605;
	st.u32 	[%rd362+160], %r1608;
	ld.global.u64 	%rd1224, [fcb_table];
	add.s64 	%rd965, %rd1224, %rd1218;
	ld.u32 	%r2013, [%rd965+160];
$L__BB0_544:
	add.s64 	%rd966, %rd1224, %rd1218;
	and.b32  	%r1609, %r2013, -8185;
	add.s32 	%r1610, %r2013, 8;
	and.b32  	%r1611, %r1610, 8184;
	or.b32  	%r1612, %r1611, %r1609;
	st.u32 	[%rd966+160], %r1612;
	ld.global.u64 	%rd1225, [fcb_table];
	add.s64 	%rd366, %rd1225, %rd1218;
	ld.u32 	%r2014, [%rd366+188];
	and.b32  	%r1613, %r2014, 1;
	setp.eq.b32 	%p495, %r1613, 1;
	not.pred 	%p496, %p495;
	@%p496 bra 	$L__BB0_546;
	and.b32  	%r1614, %r2014, -8380417;
	add.s32 	%r1615, %r2014, 8192;
	and.b32  	%r1616, %r1615, 8380416;
	or.b32  	%r1617, %r1616, %r1614;
	st.u32 	[%rd366+188], %r1617;
	ld.global.u64 	%rd1225, [fcb_table];
	add.s64 	%rd967, %rd1225, %rd1218;
	ld.u32 	%r2014, [%rd967+188];
$L__BB0_546:
	add.s64 	%rd968, %rd1225, %rd1218;
	and.b32  	%r1618, %r2014, -8185;
	add.s32 	%r1619, %r2014, 8;
	and.b32  	%r1620, %r1619, 8184;
	or.b32  	%r1621, %r1620, %r1618;
	st.u32 	[%rd968+188], %r1621;
	ld.global.u64 	%rd1226, [fcb_table];
	add.s64 	%rd370, %rd1226, %rd1218;
	ld.u32 	%r2015, [%rd370+216];
	and.b32  	%r1622, %r2015, 1;
	setp.eq.b32 	%p497, %r1622, 1;
	not.pred 	%p498, %p497;
	@%p498 bra 	$L__BB0_548;
	and.b32  	%r1623, %r2015, -8380417;
	add.s32 	%r1624, %r2015, 8192;
	and.b32  	%r1625, %r1624, 8380416;
	or.b32  	%r1626, %r1625, %r1623;
	st.u32 	[%rd370+216], %r1626;
	ld.global.u64 	%rd1226, [fcb_table];
	add.s64 	%rd969, %rd1226, %rd1218;
	ld.u32 	%r2015, [%rd969+216];
$L__BB0_548:
	add.s64 	%rd970, %rd1226, %rd1218;
	and.b32  	%r1627, %r2015, -8185;
	add.s32 	%r1628, %r2015, 8;
	and.b32  	%r1629, %r1628, 8184;
	or.b32  	%r1630, %r1629, %r1627;
	st.u32 	[%rd970+216], %r1630;
	add.s32 	%r2007, %r2007, 8;
	add.s64 	%rd1218, %rd1218, 224;
	setp.ne.s32 	%p499, %r2007, 1024;
	@%p499 bra 	$L__BB0_532;
	ld.global.u64 	%rd971, [fcb_table];
	mul.wide.u32 	%rd972, %r2001, 28;
	add.s64 	%rd973, %rd971, %rd972;
	ld.u32 	%r1631, [%rd973+20];
	and.b32  	%r1632, %r1631, -8380417;
	st.u32 	[%rd973+20], %r1632;
	ld.global.u64 	%rd974, [fcb_table];
	add.s64 	%rd975, %rd974, %rd972;
	ld.u32 	%r1633, [%rd975+20];
	and.b32  	%r1634, %r1633, -8185;
	st.u32 	[%rd975+20], %r1634;
	ld.global.u64 	%rd976, [fcb_table];
	add.s64 	%rd977, %rd976, %rd972;
	ld.u32 	%r1635, [%rd977+20];
	or.b32  	%r1636, %r1635, 4;
	st.u32 	[%rd977+20], %r1636;
	ld.global.u64 	%rd978, [fcb_table];
	add.s64 	%rd979, %rd978, %rd972;
	ld.u32 	%r1637, [%rd979+20];
	or.b32  	%r1638, %r1637, 1;
	st.u32 	[%rd979+20], %r1638;
	ld.global.u64 	%rd980, [fcb_table];
	add.s64 	%rd981, %rd980, %rd972;
	ld.u32 	%r1639, [%rd981+24];
	and.b32  	%r1640, %r1639, -1024;
	or.b32  	%r1641, %r1640, %r2006;
	st.u32 	[%rd981+24], %r1641;
	ld.global.u64 	%rd982, [fcb_table];
	add.s64 	%rd983, %rd982, %rd972;
	mov.b16 	%rs274, 98;
	st.u8 	[%rd983], %rs274;
	mov.b16 	%rs275, 46;
	st.u8 	[%rd983+1], %rs275;
	mov.b16 	%rs276, 116;
	st.u8 	[%rd983+2], %rs276;
	mov.b16 	%rs277, 120;
	st.u8 	[%rd983+3], %rs277;
	st.u8 	[%rd983+4], %rs276;
	mov.b16 	%rs278, 0;
	st.u8 	[%rd983+6], %rs278;
	shr.u32 	%r1642, %r2006, 3;
	and.b32  	%r1643, %r2006, 7;
	ld.global.u64 	%rd984, [system_info];
	cvt.u64.u32 	%rd985, %r1642;
	add.s64 	%rd986, %rd984, %rd985;
	ld.u8 	%rs279, [%rd986];
	mov.b16 	%rs280, 1;
	shl.b16 	%rs281, %rs280, %r1643;
	or.b16  	%rs282, %rs279, %rs281;
	st.u8 	[%rd986], %rs282;
	ld.global.u64 	%rd987, [system_info];
	ld.u32 	%r1644, [%rd987+128];
	and.b32  	%r1645, %r1644, -1047553;
	add.s32 	%r1646, %r1644, 1024;
	and.b32  	%r1647, %r1646, 1047552;
	or.b32  	%r1648, %r1647, %r1645;
	st.u32 	[%rd987+128], %r1648;
	cvt.u16.u32 	%rs283, %r2001;
	ld.global.u64 	%rd988, [system_info];
	ld.u32 	%r1649, [%rd988+128];
	shr.u32 	%r1650, %r1649, 9;
	cvt.u64.u32 	%rd989, %r1650;
	and.b64  	%rd990, %rd989, 2046;
	add.s64 	%rd991, %rd988, %rd990;
	st.u16 	[%rd991+130], %rs283;
	ld.global.u64 	%rd992, [system_info];
	ld.u32 	%r1651, [%rd992+128];
	shr.u32 	%r1652, %r1651, 9;
	cvt.u64.u32 	%rd993, %r1652;
	and.b64  	%rd994, %rd993, 2046;
	add.s64 	%rd995, %rd992, %rd994;
	st.u16 	[%rd995+2178], %rs283;
	mov.u32 	%r2016, %r2001;
$L__BB0_550:
	ld.global.u64 	%rd996, [fcb_table];
	mul.wide.u32 	%rd997, %r2016, 28;
	add.s64 	%rd998, %rd996, %rd997;
	add.s64 	%rd374, %rd998, 20;
	ld.u32 	%r528, [%rd998+20];
	and.b32  	%r1653, %r528, 4;
	setp.ne.s32 	%p500, %r1653, 0;
	@%p500 bra 	$L__BB0_552;
	add.s64 	%rd1096, %rd374, -20;
	add.u64 	%rd1097, %SP, 0;
	add.u64 	%rd1098, %SPL, 0;
	st.local.u64 	[%rd1098], %rd1096;
	mov.u64 	%rd1099, $str$1;
	cvta.global.u64 	%rd1100, %rd1099;
	{ // callseq 4, 0
	.param .b64 param0;
	st.param.b64 	[param0], %rd1100;
	.param .b64 param1;
	st.param.b64 	[param1], %rd1097;
	.param .b32 retval0;
	call.uni (retval0), 
	vprintf, 
	(
	param0, 
	param1
	);
	ld.param.b32 	%r1808, [retval0];
	} // callseq 4
	bra.uni 	$L__BB0_620;
$L__BB0_552:
	shr.u32 	%r1655, %r528, 13;
	and.b32  	%r529, %r1655, 1023;
	ld.u32 	%rd1000, [%rd374+4];
	shl.b64 	%rd1001, %rd1000, 10;
	and.b64  	%rd1002, %rd1001, 1047552;
	ld.global.u64 	%rd1003, [volume];
	add.s64 	%rd1004, %rd1003, %rd1002;
	mov.b16 	%rs284, 116;
	st.u8 	[%rd1004+36864], %rs284;
	ld.global.u64 	%rd1005, [volume];
	add.s64 	%rd1006, %rd1005, %rd1002;
	mov.b16 	%rs285, 104;
	st.u8 	[%rd1006+36865], %rs285;
	ld.global.u64 	%rd1007, [volume];
	add.s64 	%rd1008, %rd1007, %rd1002;
	mov.b16 	%rs286, 105;
	st.u8 	[%rd1008+36866], %rs286;
	ld.global.u64 	%rd1009, [volume];
	add.s64 	%rd1010, %rd1009, %rd1002;
	mov.b16 	%rs287, 115;
	st.u8 	[%rd1010+36867], %rs287;
	ld.global.u64 	%rd1011, [volume];
	add.s64 	%rd1012, %rd1011, %rd1002;
	mov.b16 	%rs288, 32;
	st.u8 	[%rd1012+36868], %rs288;
	ld.global.u64 	%rd1013, [volume];
	add.s64 	%rd1014, %rd1013, %rd1002;
	st.u8 	[%rd1014+36869], %rs286;
	ld.global.u64 	%rd1015, [volume];
	add.s64 	%rd1016, %rd1015, %rd1002;
	st.u8 	[%rd1016+36870], %rs287;
	ld.global.u64 	%rd1017, [volume];
	add.s64 	%rd1018, %rd1017, %rd1002;
	st.u8 	[%rd1018+36871], %rs288;
	ld.global.u64 	%rd1019, [volume];
	add.s64 	%rd1020, %rd1019, %rd1002;
	mov.b16 	%rs289, 97;
	st.u8 	[%rd1020+36872], %rs289;
	ld.global.u64 	%rd1021, [volume];
	add.s64 	%rd1022, %rd1021, %rd1002;
	st.u8 	[%rd1022+36873], %rs288;
	ld.global.u64 	%rd1023, [volume];
	add.s64 	%rd1024, %rd1023, %rd1002;
	mov.b16 	%rs290, 112;
	st.u8 	[%rd1024+36874], %rs290;
	ld.global.u64 	%rd1025, [volume];
	add.s64 	%rd1026, %rd1025, %rd1002;
	mov.b16 	%rs291, 101;
	st.u8 	[%rd1026+36875], %rs291;
	ld.global.u64 	%rd1027, [volume];
	add.s64 	%rd1028, %rd1027, %rd1002;
	mov.b16 	%rs292, 110;
	st.u8 	[%rd1028+36876], %rs292;
	ld.global.u64 	%rd1029, [volume];
	add.s64 	%rd1030, %rd1029, %rd1002;
	mov.b16 	%rs293, 0;
	st.u8 	[%rd1030+36877], %rs293;
	ld.global.u64 	%rd1031, [fcb_table];
	add.s64 	%rd1033, %rd1031, %rd997;
	ld.u32 	%r1656, [%rd1033+24];
	and.b32  	%r1657, %r1656, -1047553;
	or.b32  	%r1658, %r1657, 14336;
	st.u32 	[%rd1033+24], %r1658;
	mov.b32 	%r2017, 0;
	mov.b64 	%rd1227, 0;
	ld.global.u64 	%rd1230, [fcb_table];
$L__BB0_553:
	add.s64 	%rd378, %rd1230, %rd1227;
	ld.u32 	%r531, [%rd378+20];
	and.b32  	%r1659, %r531, 1;
	setp.eq.b32 	%p501, %r1659, 1;
	not.pred 	%p502, %p501;
	@%p502 bra 	$L__BB0_556;
	shr.u32 	%r1660, %r531, 13;
	and.b32  	%r1661, %r1660, 1023;
	setp.gt.u32 	%p503, %r1661, %r529;
	@%p503 bra 	$L__BB0_556;
	and.b32  	%r1662, %r531, -8380417;
	add.s32 	%r1663, %r531, 8192;
	and.b32  	%r1664, %r1663, 8380416;
	or.b32  	%r1665, %r1664, %r1662;
	st.u32 	[%rd378+20], %r1665;
	ld.global.u64 	%rd1230, [fcb_table];
$L__BB0_556:
	add.s64 	%rd381, %rd1230, %rd1227;
	ld.u32 	%r532, [%rd381+48];
	and.b32  	%r1666, %r532, 1;
	setp.eq.b32 	%p504, %r1666, 1;
	not.pred 	%p505, %p504;
	@%p505 bra 	$L__BB0_559;
	shr.u32 	%r1667, %r532, 13;
	and.b32  	%r1668, %r1667, 1023;
	setp.gt.u32 	%p506, %r1668, %r529;
	@%p506 bra 	$L__BB0_559;
	and.b32  	%r1669, %r532, -8380417;
	add.s32 	%r1670, %r532, 8192;
	and.b32  	%r1671, %r1670, 8380416;
	or.b32  	%r1672, %r1671, %r1669;
	st.u32 	[%rd381+48], %r1672;
	ld.global.u64 	%rd1230, [fcb_table];
$L__BB0_559:
	add.s64 	%rd384, %rd1230, %rd1227;
	ld.u32 	%r533, [%rd384+76];
	and.b32  	%r1673, %r533, 1;
	setp.eq.b32 	%p507, %r1673, 1;
	not.pred 	%p508, %p507;
	@%p508 bra 	$L__BB0_562;
	shr.u32 	%r1674, %r533, 13;
	and.b32  	%r1675, %r1674, 1023;
	setp.gt.u32 	%p509, %r1675, %r529;
	@%p509 bra 	$L__BB0_562;
	and.b32  	%r1676, %r533, -8380417;
	add.s32 	%r1677, %r533, 8192;
	and.b32  	%r1678, %r1677, 8380416;
	or.b32  	%r1679, %r1678, %r1676;
	st.u32 	[%rd384+76], %r1679;
	ld.global.u64 	%rd1230, [fcb_table];
$L__BB0_562:
	add.s64 	%rd387, %rd1230, %rd1227;
	ld.u32 	%r534, [%rd387+104];
	and.b32  	%r1680, %r534, 1;
	setp.eq.b32 	%p510, %r1680, 1;
	not.pred 	%p511, %p510;
	@%p511 bra 	$L__BB0_565;
	shr.u32 	%r1681, %r534, 13;
	and.b32  	%r1682, %r1681, 1023;
	setp.gt.u32 	%p512, %r1682, %r529;
	@%p512 bra 	$L__BB0_565;
	and.b32  	%r1683, %r534, -8380417;
	add.s32 	%r1684, %r534, 8192;
	and.b32  	%r1685, %r1684, 8380416;
	or.b32  	%r1686, %r1685, %r1683;
	st.u32 	[%rd387+104], %r1686;
	ld.global.u64 	%rd1230, [fcb_table];
$L__BB0_565:
	add.s64 	%rd390, %rd1230, %rd1227;
	ld.u32 	%r535, [%rd390+132];
	and.b32  	%r1687, %r535, 1;
	setp.eq.b32 	%p513, %r1687, 1;
	not.pred 	%p514, %p513;
	@%p514 bra 	$L__BB0_568;
	shr.u32 	%r1688, %r535, 13;
	and.b32  	%r1689, %r1688, 1023;
	setp.gt.u32 	%p515, %r1689, %r529;
	@%p515 bra 	$L__BB0_568;
	and.b32  	%r1690, %r535, -8380417;
	add.s32 	%r1691, %r535, 8192;
	and.b32  	%r1692, %r1691, 8380416;
	or.b32  	%r1693, %r1692, %r1690;
	st.u32 	[%rd390+132], %r1693;
	ld.global.u64 	%rd1230, [fcb_table];
$L__BB0_568:
	add.s64 	%rd393, %rd1230, %rd1227;
	ld.u32 	%r536, [%rd393+160];
	and.b32  	%r1694, %r536, 1;
	setp.eq.b32 	%p516, %r1694, 1;
	not.pred 	%p517, %p516;
	@%p517 bra 	$L__BB0_571;
	shr.u32 	%r1695, %r536, 13;
	and.b32  	%r1696, %r1695, 1023;
	setp.gt.u32 	%p518, %r1696, %r529;
	@%p518 bra 	$L__BB0_571;
	and.b32  	%r1697, %r536, -8380417;
	add.s32 	%r1698, %r536, 8192;
	and.b32  	%r1699, %r1698, 8380416;
	or.b32  	%r1700, %r1699, %r1697;
	st.u32 	[%rd393+160], %r1700;
	ld.global.u64 	%rd1230, [fcb_table];
$L__BB0_571:
	add.s64 	%rd396, %rd1230, %rd1227;
	ld.u32 	%r537, [%rd396+188];
	and.b32  	%r1701, %r537, 1;
	setp.eq.b32 	%p519, %r1701, 1;
	not.pred 	%p520, %p519;
	@%p520 bra 	$L__BB0_574;
	shr.u32 	%r1702, %r537, 13;
	and.b32  	%r1703, %r1702, 1023;
	setp.gt.u32 	%p521, %r1703, %r529;
	@%p521 bra 	$L__BB0_574;
	and.b32  	%r1704, %r537, -8380417;
	add.s32 	%r1705, %r537, 8192;
	and.b32  	%r1706, %r1705, 8380416;
	or.b32  	%r1707, %r1706, %r1704;
	st.u32 	[%rd396+188], %r1707;
	ld.global.u64 	%rd1230, [fcb_table];
$L__BB0_574:
	add.s64 	%rd399, %rd1230, %rd1227;
	ld.u32 	%r538, [%rd399+216];
	and.b32  	%r1708, %r538, 1;
	setp.eq.b32 	%p522, %r1708, 1;
	not.pred 	%p523, %p522;
	@%p523 bra 	$L__BB0_577;
	shr.u32 	%r1709, %r538, 13;
	and.b32  	%r1710, %r1709, 1023;
	setp.gt.u32 	%p524, %r1710, %r529;
	@%p524 bra 	$L__BB0_577;
	and.b32  	%r1711, %r538, -8380417;
	add.s32 	%r1712, %r538, 8192;
	and.b32  	%r1713, %r1712, 8380416;
	or.b32  	%r1714, %r1713, %r1711;
	st.u32 	[%rd399+216], %r1714;
	ld.global.u64 	%rd1230, [fcb_table];
$L__BB0_577:
	add.s32 	%r2017, %r2017, 8;
	add.s64 	%rd1227, %rd1227, 224;
	setp.ne.s32 	%p525, %r2017, 1024;
	@%p525 bra 	$L__BB0_553;
	add.s64 	%rd1035, %rd1230, %rd997;
	ld.u32 	%r1715, [%rd1035+20];
	and.b32  	%r1716, %r1715, -8380417;
	st.u32 	[%rd1035+20], %r1716;
	ld.global.u64 	%rd1240, [system_info];
	ld.u32 	%r2019, [%rd1240+128];
	and.b32  	%r1717, %r2019, 1046528;
	setp.eq.s32 	%p526, %r1717, 0;
	@%p526 bra 	$L__BB0_583;
	mov.b32 	%r2018, 0;
	ld.global.u64 	%rd1239, [fcb_table];
$L__BB0_580:
	mul.wide.u32 	%rd1036, %r2018, 2;
	add.s64 	%rd407, %rd1240, %rd1036;
	ld.u16 	%r1719, [%rd407+132];
	mul.wide.u32 	%rd1037, %r1719, 28;
	add.s64 	%rd1038, %rd1239, %rd1037;
	ld.u32 	%r1720, [%rd1038+20];
	shr.u32 	%r1721, %r1720, 13;
	and.b32  	%r1722, %r1721, 1023;
	setp.gt.u32 	%p527, %r1722, %r529;
	@%p527 bra 	$L__BB0_582;
	ld.u16 	%rs294, [%rd407+134];
	st.u16 	[%rd407+132], %rs294;
	ld.global.u64 	%rd1240, [system_info];
	ld.global.u64 	%rd1239, [fcb_table];
$L__BB0_582:
	add.s32 	%r2018, %r2018, 1;
	ld.u32 	%r2019, [%rd1240+128];
	shr.u32 	%r1723, %r2019, 10;
	and.b32  	%r1724, %r1723, 1023;
	add.s32 	%r1725, %r1724, -1;
	setp.lt.s32 	%p528, %r2018, %r1725;
	@%p528 bra 	$L__BB0_580;
$L__BB0_583:
	shr.u32 	%r1727, %r2019, 9;
	cvt.u64.u32 	%rd1039, %r1727;
	and.b64  	%rd1040, %rd1039, 2046;
	add.s64 	%rd1041, %rd1240, %rd1040;
	st.u16 	[%rd1041+130], %r2016;
	ld.global.u64 	%rd413, [system_info];
	ld.u32 	%r545, [%rd413+128];
	and.b32  	%r1728, %r545, 1047552;
	setp.eq.s32 	%p529, %r1728, 0;
	@%p529 bra 	$L__BB0_605;
	ld.global.u64 	%rd414, [fcb_table];
	add.s64 	%rd1043, %rd414, %rd997;
	add.s64 	%rd415, %rd1043, 20;
	shr.u32 	%r1732, %r545, 10;
	and.b32  	%r1733, %r1732, 1023;
	max.u32 	%r546, %r1733, 1;
	and.b32  	%r547, %r546, 3;
	setp.lt.u32 	%p530, %r1733, 4;
	mov.b16 	%rs314, 0;
	mov.b32 	%r2030, 0;
	@%p530 bra 	$L__BB0_595;
	and.b32  	%r2030, %r546, 1020;
	add.s64 	%rd1242, %rd413, 2186;
	mov.b16 	%rs314, 0;
	mov.b32 	%r2020, 0;
$L__BB0_586:
	.pragma "nounroll";
	ld.u16 	%r1736, [%rd1242+-6];
	setp.eq.s32 	%p532, %r2016, %r1736;
	selp.b32 	%r552, %r2020, %r2034, %p532;
	mul.wide.u32 	%rd1044, %r1736, 28;
	add.s64 	%rd1045, %rd414, %rd1044;
	add.s64 	%rd418, %rd1045, 24;
	ld.u32 	%r1737, [%rd1045+24];
	and.b32  	%r1738, %r1737, 1047552;
	setp.gt.u32 	%p533, %r1738, 14336;
	mov.pred 	%p594, 0;
	@%p533 bra 	$L__BB0_588;
	ld.u32 	%r1739, [%rd418+-4];
	shr.u32 	%r1740, %r1739, 3;
	and.b32  	%r1741, %r1740, 1023;
	ld.u32 	%r1742, [%rd415];
	shr.u32 	%r1743, %r1742, 3;
	and.b32  	%r1744, %r1743, 1023;
	setp.ge.u32 	%p534, %r1741, %r1744;
	setp.eq.s16 	%p535, %rs314, 0;
	and.pred  	%p594, %p534, %p535;
$L__BB0_588:
	selp.b16 	%rs47, 1, %rs314, %p594;
	selp.b32 	%r553, %r2020, %r2033, %p594;
	ld.u16 	%r1745, [%rd1242+-4];
	setp.eq.s32 	%p537, %r2016, %r1745;
	add.s32 	%r554, %r2020, 1;
	selp.b32 	%r555, %r554, %r552, %p537;
	mul.wide.u32 	%rd1046, %r1745, 28;
	add.s64 	%rd1047, %rd414, %rd1046;
	add.s64 	%rd419, %rd1047, 24;
	ld.u32 	%r1746, [%rd1047+24];
	and.b32  	%r1747, %r1746, 1047552;
	setp.gt.u32 	%p538, %r1747, 14336;
	mov.pred 	%p595, 0;
	@%p538 bra 	$L__BB0_590;
	ld.u32 	%r1748, [%rd419+-4];
	shr.u32 	%r1749, %r1748, 3;
	and.b32  	%r1750, %r1749, 1023;
	ld.u32 	%r1751, [%rd415];
	shr.u32 	%r1752, %r1751, 3;
	and.b32  	%r1753, %r1752, 1023;
	setp.ge.u32 	%p539, %r1750, %r1753;
	setp.eq.s16 	%p540, %rs47, 0;
	and.pred  	%p595, %p539, %p540;
$L__BB0_590:
	selp.b16 	%rs48, 1, %rs47, %p595;
	selp.b32 	%r556, %r554, %r553, %p595;
	ld.u16 	%r1754, [%rd1242+-2];
	setp.eq.s32 	%p542, %r2016, %r1754;
	add.s32 	%r557, %r554, 1;
	selp.b32 	%r558, %r557, %r555, %p542;
	mul.wide.u32 	%rd1048, %r1754, 28;
	add.s64 	%rd1049, %rd414, %rd1048;
	add.s64 	%rd420, %rd1049, 24;
	ld.u32 	%r1755, [%rd1049+24];
	and.b32  	%r1756, %r1755, 1047552;
	setp.gt.u32 	%p543, %r1756, 14336;
	mov.pred 	%p596, 0;
	@%p543 bra 	$L__BB0_592;
	ld.u32 	%r1757, [%rd420+-4];
	shr.u32 	%r1758, %r1757, 3;
	and.b32  	%r1759, %r1758, 1023;
	ld.u32 	%r1760, [%rd415];
	shr.u32 	%r1761, %r1760, 3;
	and.b32  	%r1762, %r1761, 1023;
	setp.ge.u32 	%p544, %r1759, %r1762;
	setp.eq.s16 	%p545, %rs48, 0;
	and.pred  	%p596, %p544, %p545;
$L__BB0_592:
	selp.b16 	%rs49, 1, %rs48, %p596;
	selp.b32 	%r559, %r557, %r556, %p596;
	ld.u16 	%r1763, [%rd1242];
	setp.eq.s32 	%p547, %r2016, %r1763;
	add.s32 	%r560, %r557, 1;
	selp.b32 	%r2034, %r560, %r558, %p547;
	mul.wide.u32 	%rd1050, %r1763, 28;
	add.s64 	%rd1051, %rd414, %rd1050;
	add.s64 	%rd421, %rd1051, 24;
	ld.u32 	%r1764, [%rd1051+24];
	and.b32  	%r1765, %r1764, 1047552;
	setp.gt.u32 	%p548, %r1765, 14336;
	mov.pred 	%p597, 0;
	@%p548 bra 	$L__BB0_594;
	ld.u32 	%r1766, [%rd421+-4];
	shr.u32 	%r1767, %r1766, 3;
	and.b32  	%r1768, %r1767, 1023;
	ld.u32 	%r1769, [%rd415];
	shr.u32 	%r1770, %r1769, 3;
	and.b32  	%r1771, %r1770, 1023;
	setp.ge.u32 	%p549, %r1768, %r1771;
	setp.eq.s16 	%p550, %rs49, 0;
	and.pred  	%p597, %p549, %p550;
$L__BB0_594:
	selp.b16 	%rs314, 1, %rs49, %p597;
	selp.b32 	%r2033, %r560, %r559, %p597;
	add.s64 	%rd1242, %rd1242, 8;
	add.s32 	%r2020, %r560, 1;
	setp.ne.s32 	%p551, %r2020, %r2030;
	@%p551 bra 	$L__BB0_586;
$L__BB0_595:
	setp.eq.s32 	%p552, %r547, 0;
	@%p552 bra 	$L__BB0_605;
	setp.eq.s32 	%p553, %r547, 1;
	@%p553 bra 	$L__BB0_602;
	mul.wide.u32 	%rd1052, %r2030, 2;
	add.s64 	%rd423, %rd413, %rd1052;
	ld.u16 	%r1773, [%rd423+2180];
	setp.eq.s32 	%p555, %r2016, %r1773;
	selp.b32 	%r569, %r2030, %r2034, %p555;
	mul.wide.u32 	%rd1053, %r1773, 28;
	add.s64 	%rd1054, %rd414, %rd1053;
	add.s64 	%rd424, %rd1054, 24;
	ld.u32 	%r1774, [%rd1054+24];
	and.b32  	%r1775, %r1774, 1047552;
	setp.gt.u32 	%p556, %r1775, 14336;
	mov.pred 	%p598, 0;
	@%p556 bra 	$L__BB0_599;
	ld.u32 	%r1776, [%rd424+-4];
	shr.u32 	%r1777, %r1776, 3;
	and.b32  	%r1778, %r1777, 1023;
	ld.u32 	%r1779, [%rd415];
	shr.u32 	%r1780, %r1779, 3;
	and.b32  	%r1781, %r1780, 1023;
	setp.ge.u32 	%p557, %r1778, %r1781;
	setp.eq.s16 	%p558, %rs314, 0;
	and.pred  	%p598, %p557, %p558;
$L__BB0_599:
	selp.b16 	%rs52, 1, %rs314, %p598;
	selp.b32 	%r570, %r2030, %r2033, %p598;
	ld.u16 	%rs53, [%rd423+2182];
	cvt.u32.u16 	%r1782, %rs53;
	mul.wide.u32 	%rd1055, %r1782, 28;
	add.s64 	%rd1056, %rd414, %rd1055;
	add.s64 	%rd425, %rd1056, 24;
	ld.u32 	%r1783, [%rd1056+24];
	and.b32  	%r1784, %r1783, 1047552;
	setp.gt.u32 	%p560, %r1784, 14336;
	mov.pred 	%p599, 0;
	@%p560 bra 	$L__BB0_601;
	ld.u32 	%r1785, [%rd425+-4];
	shr.u32 	%r1786, %r1785, 3;
	and.b32  	%r1787, %r1786, 1023;
	ld.u32 	%r1788, [%rd415];
	shr.u32 	%r1789, %r1788, 3;
	and.b32  	%r1790, %r1789, 1023;
	setp.ge.u32 	%p561, %r1787, %r1790;
	setp.eq.s16 	%p562, %rs52, 0;
	and.pred  	%p599, %p561, %p562;
$L__BB0_601:
	add.s32 	%r1791, %r2030, 1;
	setp.eq.s32 	%p563, %r2016, %r1782;
	selp.b32 	%r2034, %r1791, %r569, %p563;
	selp.b16 	%rs314, 1, %rs52, %p599;
	selp.b32 	%r2033, %r1791, %r570, %p599;
	add.s32 	%r2030, %r2030, 2;
$L__BB0_602:
	and.b32  	%r1793, %r546, 1;
	setp.eq.b32 	%p564, %r1793, 1;
	not.pred 	%p565, %p564;
	@%p565 bra 	$L__BB0_605;
	mul.wide.u32 	%rd1057, %r2030, 2;
	add.s64 	%rd1058, %rd413, %rd1057;
	ld.u16 	%r1794, [%rd1058+2180];
	setp.eq.s32 	%p566, %r2016, %r1794;
	selp.b32 	%r2034, %r2030, %r2034, %p566;
	mul.wide.u32 	%rd1059, %r1794, 28;
	add.s64 	%rd1060, %rd414, %rd1059;
	add.s64 	%rd426, %rd1060, 24;
	ld.u32 	%r1795, [%rd1060+24];
	and.b32  	%r1796, %r1795, 1047552;
	setp.gt.u32 	%p567, %r1796, 14336;
	@%p567 bra 	$L__BB0_605;
	ld.u32 	%r1797, [%rd426+-4];
	shr.u32 	%r1798, %r1797, 3;
	and.b32  	%r1799, %r1798, 1023;
	ld.u32 	%r1800, [%rd415];
	shr.u32 	%r1801, %r1800, 3;
	and.b32  	%r1802, %r1801, 1023;
	setp.ge.u32 	%p568, %r1799, %r1802;
	setp.eq.s16 	%p569, %rs314, 0;
	selp.b32 	%r1803, %r2030, %r2033, %p569;
	selp.b32 	%r2033, %r1803, %r2033, %p568;
$L__BB0_605:
	setp.le.u32 	%p570, %r2033, %r2034;
	@%p570 bra 	$L__BB0_613;
	mul.wide.u32 	%rd1078, %r2034, 2;
	add.s64 	%rd1079, %rd413, %rd1078;
	ld.u16 	%rs56, [%rd1079+2180];
	sub.s32 	%r1806, %r2033, %r2034;
	and.b32  	%r583, %r1806, 3;
	setp.eq.s32 	%p576, %r583, 0;
	mov.u32 	%r2037, %r2034;
	@%p576 bra 	$L__BB0_609;
	neg.s32 	%r2035, %r583;
	mov.u32 	%r2037, %r2034;
$L__BB0_608:
	.pragma "nounroll";
	mul.wide.s32 	%rd1080, %r2037, 2;
	ld.global.u64 	%rd1081, [system_info];
	add.s64 	%rd1082, %rd1080, %rd1081;
	add.s32 	%r2037, %r2037, 1;
	ld.u16 	%rs302, [%rd1082+2182];
	st.u16 	[%rd1082+2180], %rs302;
	add.s32 	%r2035, %r2035, 1;
	setp.ne.s32 	%p577, %r2035, 0;
	@%p577 bra 	$L__BB0_608;
$L__BB0_609:
	sub.s32 	%r1807, %r2034, %r2033;
	setp.gt.u32 	%p578, %r1807, -4;
	@%p578 bra 	$L__BB0_612;
	sub.s32 	%r2038, %r2037, %r2033;
$L__BB0_611:
	mul.wide.s32 	%rd1083, %r2037, 2;
	add.s64 	%rd1084, %rd1083, 2188;
	ld.global.u64 	%rd1085, [system_info];
	add.s64 	%rd1086, %rd1085, %rd1084;
	ld.u16 	%rs303, [%rd1086+-6];
	st.u16 	[%rd1086+-8], %rs303;
	ld.global.u64 	%rd1087, [system_info];
	add.s64 	%rd1088, %rd1087, %rd1084;
	ld.u16 	%rs304, [%rd1088+-4];
	st.u16 	[%rd1088+-6], %rs304;
	ld.global.u64 	%rd1089, [system_info];
	add.s64 	%rd1090, %rd1089, %rd1084;
	ld.u16 	%rs305, [%rd1090+-2];
	st.u16 	[%rd1090+-4], %rs305;
	ld.global.u64 	%rd1091, [system_info];
	add.s32 	%r2037, %r2037, 4;
	add.s64 	%rd1092, %rd1091, %rd1084;
	ld.u16 	%rs306, [%rd1092];
	st.u16 	[%rd1092+-2], %rs306;
	add.s32 	%r2038, %r2038, 4;
	setp.ne.s32 	%p579, %r2038, 0;
	@%p579 bra 	$L__BB0_611;
$L__BB0_612:
	ld.global.u64 	%rd1093, [system_info];
	mul.wide.u32 	%rd1094, %r2033, 2;
	add.s64 	%rd1095, %rd1093, %rd1094;
	st.u16 	[%rd1095+2180], %rs56;
	bra.uni 	$L__BB0_620;
$L__BB0_613:
	mul.wide.u32 	%rd1061, %r2034, 2;
	add.s64 	%rd1062, %rd413, %rd1061;
	ld.u16 	%rs57, [%rd1062+2180];
	setp.le.u32 	%p571, %r2034, %r2033;
	@%p571 bra 	$L__BB0_619;
	sub.s32 	%r1804, %r2034, %r2033;
	and.b32  	%r595, %r1804, 3;
	setp.eq.s32 	%p572, %r595, 0;
	mov.u32 	%r2042, %r2034;
	@%p572 bra 	$L__BB0_617;
	neg.s32 	%r2040, %r595;
	mov.u32 	%r2042, %r2034;
$L__BB0_616:
	.pragma "nounroll";
	mul.wide.s32 	%rd1063, %r2042, 2;
	ld.global.u64 	%rd1064, [system_info];
	add.s64 	%rd1065, %rd1063, %rd1064;
	add.s32 	%r2042, %r2042, -1;
	ld.u16 	%rs297, [%rd1065+2178];
	st.u16 	[%rd1065+2180], %rs297;
	add.s32 	%r2040, %r2040, 1;
	setp.ne.s32 	%p573, %r2040, 0;
	@%p573 bra 	$L__BB0_616;
$L__BB0_617:
	sub.s32 	%r1805, %r2033, %r2034;
	setp.gt.u32 	%p574, %r1805, -4;
	@%p574 bra 	$L__BB0_619;
$L__BB0_618:
	ld.global.u64 	%rd1066, [system_info];
	mul.wide.s32 	%rd1067, %r2042, 2;
	add.s64 	%rd1068, %rd1066, %rd1067;
	ld.u16 	%rs298, [%rd1068+2178];
	st.u16 	[%rd1068+2180], %rs298;
	ld.global.u64 	%rd1069, [system_info];
	add.s64 	%rd1070, %rd1069, %rd1067;
	ld.u16 	%rs299, [%rd1070+2176];
	st.u16 	[%rd1070+2178], %rs299;
	ld.global.u64 	%rd1071, [system_info];
	add.s64 	%rd1072, %rd1071, %rd1067;
	ld.u16 	%rs300, [%rd1072+2174];
	st.u16 	[%rd1072+2176], %rs300;
	ld.global.u64 	%rd1073, [system_info];
	add.s64 	%rd1074, %rd1073, %rd1067;
	add.s32 	%r2042, %r2042, -4;
	ld.u16 	%rs301, [%rd1074+2172];
	st.u16 	[%rd1074+2174], %rs301;
	setp.gt.u32 	%p575, %r2042, %r2033;
	@%p575 bra 	$L__BB0_618;
$L__BB0_619:
	ld.global.u64 	%rd1075, [system_info];
	mul.wide.u32 	%rd1076, %r2033, 2;
	add.s64 	%rd1077, %rd1075, %rd1076;
	st.u16 	[%rd1077+2180], %rs57;
$L__BB0_620:
	mov.u64 	%rd1101, $str$8;
	cvta.global.u64 	%rd1102, %rd1101;
	{ // callseq 5, 0
	.param .b64 param0;
	st.param.b64 	[param0], %rd1102;
	.param .b64 param1;
	st.param.b64 	[param1], 0;
	.param .b32 retval0;
	call.uni (retval0), 
	vprintf, 
	(
	param0, 
	param1
	);
	ld.param.b32 	%r1810, [retval0];
	} // callseq 5
	ld.global.u64 	%rd1244, [system_info];
	ld.u32 	%r1812, [%rd1244+128];
	and.b32  	%r1813, %r1812, 1047552;
	setp.eq.s32 	%p580, %r1813, 0;
	@%p580 bra 	$L__BB0_623;
	add.u64 	%rd1103, %SP, 0;
	add.u64 	%rd428, %SPL, 0;
	mov.b32 	%r2044, 0;
	mov.u64 	%rd1109, $str$5;
$L__BB0_622:
	ld.global.u64 	%rd1104, [fcb_table];
	mul.wide.u32 	%rd1105, %r2044, 2;
	add.s64 	%rd1106, %rd1244, %rd1105;
	ld.u16 	%r1815, [%rd1106+2180];
	mul.wide.u32 	%rd1107, %r1815, 28;
	add.s64 	%rd1108, %rd1104, %rd1107;
	st.local.u64 	[%rd428], %rd1108;
	cvta.global.u64 	%rd1110, %rd1109;
	{ // callseq 6, 0
	.param .b64 param0;
	st.param.b64 	[param0], %rd1110;
	.param .b64 param1;
	st.param.b64 	[param1], %rd1103;
	.param .b32 retval0;
	call.uni (retval0), 
	vprintf, 
	(
	param0, 
	param1
	);
	ld.param.b32 	%r1816, [retval0];
	} // callseq 6
	add.s32 	%r2044, %r2044, 1;
	ld.global.u64 	%rd1244, [system_info];
	ld.u32 	%r1818, [%rd1244+128];
	shr.u32 	%r1819, %r1818, 10;
	and.b32  	%r1820, %r1819, 1023;
	setp.lt.u32 	%p581, %r2044, %r1820;
	@%p581 bra 	$L__BB0_622;
$L__BB0_623:
	add.u64 	%rd1112, %SP, 8;
	add.u64 	%rd1113, %SPL, 8;
	ld.u32 	%r1821, [%rd1244+128];
	shr.u32 	%r1822, %r1821, 10;
	and.b32  	%r1823, %r1822, 1023;
	st.local.u32 	[%rd1113], %r1823;
	mov.u64 	%rd1114, $str$13;
	cvta.global.u64 	%rd1115, %rd1114;
	{ // callseq 7, 0
	.param .b64 param0;
	st.param.b64 	[param0], %rd1115;
	.param .b64 param1;
	st.param.b64 	[param1], %rd1112;
	.param .b32 retval0;
	call.uni (retval0), 
	vprintf, 
	(
	param0, 
	param1
	);
	ld.param.b32 	%r1824, [retval0];
	} // callseq 7
	ld.global.u64 	%rd1116, [fcb_table];
	ld.u32 	%r1826, [%rd1116+28664];
	shr.u32 	%r1827, %r1826, 3;
	and.b32  	%r1828, %r1827, 1023;
	st.local.u32 	[%rd1113], %r1828;
	mov.u64 	%rd1117, $str$14;
	cvta.global.u64 	%rd1118, %rd1117;
	{ // callseq 8, 0
	.param .b64 param0;
	st.param.b64 	[param0], %rd1118;
	.param .b64 param1;
	st.param.b64 	[param1], %rd1112;
	.param .b32 retval0;
	call.uni (retval0), 
	vprintf, 
	(
	param0, 
	param1
	);
	ld.param.b32 	%r1829, [retval0];
	} // callseq 8
	ld.global.u64 	%rd1119, [fcb_table];
	add.s64 	%rd1120, %rd1119, 28644;
	st.local.u64 	[%rd1113], %rd1120;
	mov.u64 	%rd1121, $str$15;
	cvta.global.u64 	%rd1122, %rd1121;
	{ // callseq 9, 0
	.param .b64 param0;
	st.param.b64 	[param0], %rd1122;
	.param .b64 param1;
	st.param.b64 	[param1], %rd1112;
	.param .b32 retval0;
	call.uni (retval0), 
	vprintf, 
	(
	param0, 
	param1
	);
	ld.param.b32 	%r1831, [retval0];
	} // callseq 9
	ld.global.u64 	%rd1123, [fcb_table];
	ld.u32 	%r1833, [%rd1123+28636];
	shr.u32 	%r1834, %r1833, 3;
	and.b32  	%r1835, %r1834, 1023;
	st.local.u32 	[%rd1113], %r1835;
	{ // callseq 10, 0
	.param .b64 param0;
	st.param.b64 	[param0], %rd1118;
	.param .b64 param1;
	st.param.b64 	[param1], %rd1112;
	.param .b32 retval0;
	call.uni (retval0), 
	vprintf, 
	(
	param0, 
	param1
	);
	ld.param.b32 	%r1836, [retval0];
	} // callseq 10
	ld.global.u64 	%rd1124, [fcb_table];
	add.s64 	%rd1125, %rd1124, 28616;
	st.local.u64 	[%rd1113], %rd1125;
	{ // callseq 11, 0
	.param .b64 param0;
	st.param.b64 	[param0], %rd1122;
	.param .b64 param1;
	st.param.b64 	[param1], %rd1112;
	.param .b32 retval0;
	call.uni (retval0), 
	vprintf, 
	(
	param0, 
	param1
	);
	ld.param.b32 	%r1838, [retval0];
	} // callseq 11
	ld.global.u64 	%rd1126, [fcb_table];
	ld.u32 	%r1840, [%rd1126+28608];
	shr.u32 	%r1841, %r1840, 3;
	and.b32  	%r1842, %r1841, 1023;
	st.local.u32 	[%rd1113], %r1842;
	{ // callseq 12, 0
	.param .b64 param0;
	st.param.b64 	[param0], %rd1118;
	.param .b64 param1;
	st.param.b64 	[param1], %rd1112;
	.param .b32 retval0;
	call.uni (retval0), 
	vprintf, 
	(
	param0, 
	param1
	);
	ld.param.b32 	%r1843, [retval0];
	} // callseq 12
	ld.global.u64 	%rd1127, [fcb_table];
	add.s64 	%rd1128, %rd1127, 28588;
	st.local.u64 	[%rd1113], %rd1128;
	{ // callseq 13, 0
	.param .b64 param0;
	st.param.b64 	[param0], %rd1122;
	.param .b64 param1;
	st.param.b64 	[param1], %rd1112;
	.param .b32 retval0;
	call.uni (retval0), 
	vprintf, 
	(
	param0, 
	param1
	);
	ld.param.b32 	%r1845, [retval0];
	} // callseq 13
	ld.global.u64 	%rd1129, [fcb_table];
	ld.u32 	%r1847, [%rd1129+28580];
	shr.u32 	%r1848, %r1847, 3;
	and.b32  	%r1849, %r1848, 1023;
	st.local.u32 	[%rd1113], %r1849;
	{ // callseq 14, 0
	.param .b64 param0;
	st.param.b64 	[param0], %rd1118;
	.param .b64 param1;
	st.param.b64 	[param1], %rd1112;
	.param .b32 retval0;
	call.uni (retval0), 
	vprintf, 
	(
	param0, 
	param1
	);
	ld.param.b32 	%r1850, [retval0];
	} // callseq 14
	ld.global.u64 	%rd1130, [fcb_table];
	add.s64 	%rd1131, %rd1130, 28560;
	st.local.u64 	[%rd1113], %rd1131;
	{ // callseq 15, 0
	.param .b64 param0;
	st.param.b64 	[param0], %rd1122;
	.param .b64 param1;
	st.param.b64 	[param1], %rd1112;
	.param .b32 retval0;
	call.uni (retval0), 
	vprintf, 
	(
	param0, 
	param1
	);
	ld.param.b32 	%r1852, [retval0];
	} // callseq 15
	ret;
$L__BB0_624:
	or.b32  	%r610, %r1857, 4;
	st.u32 	[%rd2+20], %r610;
	bra.uni 	$L__BB0_58;
$L__BB0_625:
	or.b32  	%r871, %r1900, 4;
	st.u32 	[%rd93+20], %r871;
	bra.uni 	$L__BB0_186;
$L__BB0_626:
	or.b32  	%r974, %r1915, 4;
	st.u32 	[%rd131+20], %r974;
	bra.uni 	$L__BB0_244;
$L__BB0_627:
	or.b32  	%r1077, %r1930, 4;
	st.u32 	[%rd169+20], %r1077;
	bra.uni 	$L__BB0_302;
$L__BB0_628:
	and.b32  	%r1338, %r1973, -5;
	st.u32 	[%rd260+20], %r1338;
	bra.uni 	$L__BB0_430;
$L__BB0_629:
	or.b32  	%r1450, %r1989, 4;
	st.u32 	[%rd299+20], %r1450;
	bra.uni 	$L__BB0_492;
$L__BB0_630:
	or.b32  	%r1553, %r2004, 4;
	st.u32 	[%rd337+20], %r1553;
	bra.uni 	$L__BB0_550;
$L__BB0_631:
	add.s32 	%r10, %r10, 16;
	setp.eq.s32 	%p62, %r10, 1024;
	mov.b32 	%r1869, -1;
	@%p62 bra 	$L__BB0_58;
	bra.uni 	$L__BB0_9;
$L__BB0_632:
	add.s32 	%r140, %r140, 16;
	setp.eq.s32 	%p185, %r140, 1024;
	@%p185 bra 	$L__BB0_186;
	bra.uni 	$L__BB0_137;
$L__BB0_633:
	add.s32 	%r193, %r193, 16;
	setp.eq.s32 	%p228, %r193, 1024;
	@%p228 bra 	$L__BB0_244;
	bra.uni 	$L__BB0_195;
$L__BB0_634:
	add.s32 	%r246, %r246, 16;
	setp.eq.s32 	%p271, %r246, 1024;
	mov.b32 	%r1942, -1;
	@%p271 bra 	$L__BB0_302;
	bra.uni 	$L__BB0_253;
$L__BB0_635:
	add.s32 	%r376, %r376, 16;
	setp.eq.s32 	%p394, %r376, 1024;
	mov.b32 	%r1985, -1;
	@%p394 bra 	$L__BB0_430;
	bra.uni 	$L__BB0_381;
$L__BB0_636:
	add.s32 	%r430, %r430, 16;
	setp.eq.s32 	%p439, %r430, 1024;
	@%p439 bra 	$L__BB0_492;
	bra.uni 	$L__BB0_443;
$L__BB0_637:
	add.s32 	%r483, %r483, 16;
	setp.eq.s32 	%p482, %r483, 1024;
	mov.b32 	%r2016, -1;
	@%p482 bra 	$L__BB0_550;
	bra.uni 	$L__BB0_501;

}


// ===== COMPILED SASS (sm_100) =====

	.target	sm_100

	.elftype	@"ET_EXEC"


//--------------------- .note.nv.tkinfo           --------------------------
	.section	.note.nv.tkinfo,"",@"SHT_NOTE"
	.sectionflags	@"SHF_NOTE_NV_TKINFO"
	.tkinfo
        /*0018*/ 	.word	0x00000002
        /*0030*/ 	.string	""
        /*0030*/ 	.string	"ptxas"
        /*0030*/ 	.string	"Cuda compilation tools, release 13.0, V13.0.88"
        /*0030*/ 	.string	"Build cuda_13.0.r13.0/compiler.36424714_0"
        /*0030*/ 	.string	"-arch sm_100 -m 64 "



//--------------------- .note.nv.cuinfo           --------------------------
	.section	.note.nv.cuinfo,"",@"SHT_NOTE"
	.sectionflags	@"SHF_NOTE_NV_CUINFO"
        /*0018*/ 	.short	0x0002
        /*001a*/ 	.short	0x0064
        /*001c*/ 	.short	0x0082
	.zero		2


//--------------------- .nv.info                  --------------------------
	.section	.nv.info,"",@"SHT_CUDA_INFO"
	.align	4


	//----- nvinfo : EIATTR_REGCOUNT
	.align		4
        /*0000*/ 	.byte	0x04, 0x2f
        /*0002*/ 	.short	(.L_16 - .L_15)
	.align		4
.L_15:
        /*0004*/ 	.word	index@(_Z8mykernelPhS_)
        /*0008*/ 	.word	0x00000028


	//----- nvinfo : EIATTR_FRAME_SIZE
	.align		4
.L_16:
        /*000c*/ 	.byte	0x04, 0x11
        /*000e*/ 	.short	(.L_18 - .L_17)
	.align		4
.L_17:
        /*0010*/ 	.word	index@(_Z8mykernelPhS_)
        /*0014*/ 	.word	0x00000010


	//----- nvinfo : EIATTR_MIN_STACK_SIZE
	.align		4
.L_18:
        /*0018*/ 	.byte	0x04, 0x12
        /*001a*/ 	.short	(.L_20 - .L_19)
	.align		4
.L_19:
        /*001c*/ 	.word	index@(_Z8mykernelPhS_)
        /*0020*/ 	.word	0x00000010
.L_20:


//--------------------- .nv.compat                --------------------------
	.section	.nv.compat,"",@"SHT_CUDA_COMPAT_INFO"
	.align	4
        /*0000*/ 	.byte	0x02, 0x09, 0x00, 0x00, 0x02, 0x02, 0x01, 0x00, 0x02, 0x05, 0x05, 0x00, 0x03, 0x07, 0x01, 0x01
        /*0010*/ 	.byte	0x02, 0x03, 0x00, 0x00, 0x02, 0x06, 0x01, 0x00, 0x04, 0x0b, 0x08, 0x00, 0x09, 0x00, 0x00, 0x00
        /*0020*/ 	.byte	0x00, 0x00, 0x00, 0x00


//--------------------- .nv.info._Z8mykernelPhS_  --------------------------
	.section	.nv.info._Z8mykernelPhS_,"",@"SHT_CUDA_INFO"
	.sectionflags	@""
	.align	4


	//----- nvinfo : EIATTR_CUDA_API_VERSION
	.align		4
        /*0000*/ 	.byte	0x04, 0x37
        /*0002*/ 	.short	(.L_22 - .L_21)
.L_21:
        /*0004*/ 	.word	0x00000082


	//----- nvinfo : EIATTR_KPARAM_INFO
	.align		4
.L_22:
        /*0008*/ 	.byte	0x04, 0x17
        /*000a*/ 	.short	(.L_24 - .L_23)
.L_23:
        /*000c*/ 	.word	0x00000000
        /*0010*/ 	.short	0x0001
        /*0012*/ 	.short	0x0008
        /*0014*/ 	.byte	0x00, 0xf5, 0x21, 0x00


	//----- nvinfo : EIATTR_KPARAM_INFO
	.align		4
.L_24:
        /*0018*/ 	.byte	0x04, 0x17
        /*001a*/ 	.short	(.L_26 - .L_25)
.L_25:
        /*001c*/ 	.word	0x00000000
        /*0020*/ 	.short	0x0000
        /*0022*/ 	.short	0x0000
        /*0024*/ 	.byte	0x00, 0xf5, 0x21, 0x00


	//----- nvinfo : EIATTR_SPARSE_MMA_MASK
	.align		4
.L_26:
        /*0028*/ 	.byte	0x03, 0x50
        /*002a*/ 	.short	0x0000


	//----- nvinfo : EIATTR_MAXREG_COUNT
	.align		4
        /*002c*/ 	.byte	0x03, 0x1b
        /*002e*/ 	.short	0x00ff


	//----- nvinfo : EIATTR_EXTERNS
	.align		4
        /*0030*/ 	.byte	0x04, 0x0f
        /*0032*/ 	.short	(.L_28 - .L_27)


	//   ....[0]....
	.align		4
.L_27:
        /*0034*/ 	.word	index@(vprintf)


	//----- nvinfo : EIATTR_MERCURY_ISA_VERSION
	.align		4
.L_28:
        /*0038*/ 	.byte	0x03, 0x5f
        /*003a*/ 	.short	0x0101


	//----- nvinfo : EIATTR_VRC_CTA_INIT_COUNT
	.align		4
        /*003c*/ 	.byte	0x02, 0x4a
	.zero		1
	.zero		1


	//----- nvinfo : EIATTR_SYSCALL_OFFSETS
	.align		4
        /*0040*/ 	.byte	0x04, 0x46
        /*0042*/ 	.short	(.L_30 - .L_29)


	//   ....[0]....
.L_29:
        /*0044*/ 	.word	0x000018c0


	//   ....[1]....
        /*0048*/ 	.word	0x00008100


	//   ....[2]....
        /*004c*/ 	.word	0x0000bbc0


	//   ....[3]....
        /*0050*/ 	.word	0x0000bc90


	//   ....[4]....
        /*0054*/ 	.word	0x0000ec60


	//   ....[5]....
        /*0058*/ 	.word	0x00010e40


	//   ....[6]....
        /*005c*/ 	.word	0x00010fc0


	//   ....[7]....
        /*0060*/ 	.word	0x00011150


	//   ....[8]....
        /*0064*/ 	.word	0x00011230


	//   ....[9]....
        /*0068*/ 	.word	0x00011300


	//   ....[10]....
        /*006c*/ 	.word	0x000113e0


	//   ....[11]....
        /*0070*/ 	.word	0x000114b0


	//   ....[12]....
        /*0074*/ 	.word	0x00011590


	//   ....[13]....
        /*0078*/ 	.word	0x00011660


	//   ....[14]....
        /*007c*/ 	.word	0x00011740


	//   ....[15]....
        /*0080*/ 	.word	0x00011810


	//----- nvinfo : EIATTR_EXIT_INSTR_OFFSETS
	.align		4
.L_30:
        /*0084*/ 	.byte	0x04, 0x1c
        /*0086*/ 	.short	(.L_32 - .L_31)


	//   ....[0]....
.L_31:
        /*0088*/ 	.word	0x00011820


	//----- nvinfo : EIATTR_CRS_STACK_SIZE
	.align		4
.L_32:
        /*008c*/ 	.byte	0x04, 0x1e
        /*008e*/ 	.short	(.L_34 - .L_33)
.L_33:
        /*0090*/ 	.word	0x00000000


	//----- nvinfo : EIATTR_CBANK_PARAM_SIZE
	.align		4
.L_34:
        /*0094*/ 	.byte	0x03, 0x19
        /*0096*/ 	.short	0x0010


	//----- nvinfo : EIATTR_PARAM_CBANK
	.align		4
        /*0098*/ 	.byte	0x04, 0x0a
        /*009a*/ 	.short	(.L_36 - .L_35)
	.align		4
.L_35:
        /*009c*/ 	.word	index@(.nv.constant0._Z8mykernelPhS_)
        /*00a0*/ 	.short	0x0380
        /*00a2*/ 	.short	0x0010


	//----- nvinfo : EIATTR_SW_WAR
	.align		4
.L_36:
        /*00a4*/ 	.byte	0x04, 0x36
        /*00a6*/ 	.short	(.L_38 - .L_37)
.L_37:
        /*00a8*/ 	.word	0x00000008
.L_38:


//--------------------- .nv.callgraph             --------------------------
	.section	.nv.callgraph,"",@"SHT_CUDA_CALLGRAPH"
	.align	4
	.sectionentsize	8
	.align		4
        /*0000*/ 	.word	0x00000000
	.align		4
        /*0004*/ 	.word	0xffffffff
	.align		4
        /*0008*/ 	.word	index@(_Z8mykernelPhS_)
	.align		4
        /*000c*/ 	.word	index@(vprintf)
	.align		4
        /*0010*/ 	.word	0x00000000
	.align		4
        /*0014*/ 	.word	0xfffffffe
	.align		4
        /*0018*/ 	.word	0x00000000
	.align		4
        /*001c*/ 	.word	0xfffffffd
	.align		4
        /*0020*/ 	.word	0x00000000
	.align		4
        /*0024*/ 	.word	0xfffffffc


//--------------------- .nv.constant4             --------------------------
	.section	.nv.constant4,"a",@progbits
	.align	8
	.align		8
.nv.constant4:
        /*0000*/ 	.dword	vprintf
	.align		8
        /*0008*/ 	.dword	fcb_table
	.align		8
        /*0010*/ 	.dword	system_info
	.align		8
        /*0018*/ 	.dword	volume
	.align		8
        /*0020*/ 	.dword	$str$1
	.align		8
        /*0028*/ 	.dword	$str$3
	.align		8
        /*0030*/ 	.dword	$str$4
	.align		8
        /*0038*/ 	.dword	$str$5
	.align		8
        /*0040*/ 	.dword	$str$8
	.align		8
        /*0048*/ 	.dword	$str$9
	.align		8
        /*0050*/ 	.dword	$str$10
	.align		8
        /*0058*/ 	.dword	$str$11
	.align		8
        /*0060*/ 	.dword	$str$12
	.align		8
        /*0068*/ 	.dword	$str$13
	.align		8
        /*0070*/ 	.dword	$str$14
	.align		8
        /*0078*/ 	.dword	$str$15


//--------------------- .text._Z8mykernelPhS_     --------------------------
	.section	.text._Z8mykernelPhS_,"ax",@progbits
	.align	128
        .global         _Z8mykernelPhS_
        .type           _Z8mykernelPhS_,@function
        .size           _Z8mykernelPhS_,(.L_x_287 - _Z8mykernelPhS_)
        .other          _Z8mykernelPhS_,@"STO_CUDA_ENTRY STV_DEFAULT"
_Z8mykernelPhS_:
.text._Z8mykernelPhS_:
[----:B------:R-:W0:Y:S08]  /*0000*/  LDC R1, c[0x0][0x37c] ;  /* 0x0000df00ff017b82 */ /* 0x000e300000000800 */
[----:B------:R-:W1:Y:S01]  /*0010*/  LDC.64 R6, c[0x4][0x48] ;  /* 0x01001200ff067b82 */ /* 0x000e620000000a00 */
[----:B------:R-:W1:Y:S01]  /*0020*/  LDCU.64 UR36, c[0x0][0x358] ;  /* 0x00006b00ff2477ac */ /* 0x000e620008000a00 */
[----:B0-----:R-:W-:-:S06]  /*0030*/  VIADD R1, R1, 0xfffffff0 ;  /* 0xfffffff001017836 */ /* 0x001fcc0000000000 */
[----:B------:R-:W0:Y:S01]  /*0040*/  LDC.64 R4, c[0x4][0x8] ;  /* 0x01000200ff047b82 */ /* 0x000e220000000a00 */
[----:B------:R-:W2:Y:S01]  /*0050*/  LDCU UR4, c[0x0][0x2f8] ;  /* 0x00005f00ff0477ac */ /* 0x000ea20008000800 */
[----:B------:R-:W3:Y:S01]  /*0060*/  LDCU UR5, c[0x0][0x2fc] ;  /* 0x00005f80ff0577ac */ /* 0x000ee20008000800 */
[----:B------:R-:W4:Y:S01]  /*0070*/  LDCU.64 UR6, c[0x4][0x48] ;  /* 0x01000900ff0677ac */ /* 0x000f220008000a00 */
[----:B-1----:R1:W5:Y:S04]  /*0080*/  LDG.E.U8.CONSTANT R12, desc[UR36][R6.64] ;  /* 0x00000024060c7981 */ /* 0x002368000c1e9100 */
[----:B0-----:R-:W5:Y:S01]  /*0090*/  LDG.E.64 R4, desc[UR36][R4.64] ;  /* 0x0000002404047981 */ /* 0x001f62000c1e1b00 */
[----:B--2---:R-:W-:Y:S01]  /*00a0*/  IADD3 R2, P0, PT, R1, UR4, RZ ;  /* 0x0000000401027c10 */ /* 0x004fe2000ff1e0ff */
[----:B------:R-:W-:Y:S01]  /*00b0*/  BSSY.RECONVERGENT B0, `(.L_x_0) ;  /* 0x000016d000007945 */ /* 0x000fe20003800200 */
[----:B------:R-:W-:-:S02]  /*00c0*/  IMAD.MOV.U32 R0, RZ, RZ, RZ ;  /* 0x000000ffff007224 */ /* 0x000fc400078e00ff */
[----:B------:R-:W-:Y:S02]  /*00d0*/  IMAD.MOV.U32 R3, RZ, RZ, -0x1 ;  /* 0xffffffffff037424 */ /* 0x000fe400078e00ff */
[----:B-1-34-:R-:W-:-:S07]  /*00e0*/  IMAD.X R16, RZ, RZ, UR5, P0 ;  /* 0x00000005ff107e24 */ /* 0x01afce00080e06ff */
.L_x_6:
[----:B0----5:R-:W-:-:S05]  /*00f0*/  IMAD.WIDE.U32 R6, R0, 0x1c, R4 ;  /* 0x0000001c00067825 */ /* 0x021fca00078e0004 */
[----:B------:R-:W2:Y:S02]  /*0100*/  LD.E.U8 R9, desc[UR36][R6.64] ;  /* 0x0000002406097980 */ /* 0x000ea4000c101100 */
[----:B--2---:R-:W-:-:S13]  /*0110*/  ISETP.NE.AND P0, PT, R12, R9, PT ;  /* 0x000000090c00720c */ /* 0x004fda0003f05270 */
[----:B------:R-:W-:Y:S05]  /*0120*/  @P0 BRA `(.L_x_1) ;  /* 0x00000000005c0947 */ /* 0x000fea0003800000 */
[----:B------:R-:W-:Y:S01]  /*0130*/  IMAD.MOV.U32 R13, RZ, RZ, RZ ;  /* 0x000000ffff0d7224 */ /* 0x000fe200078e00ff */
[----:B------:R-:W-:-:S07]  /*0140*/  PRMT R8, R12, 0x7610, R8 ;  /* 0x000076100c087816 */ /* 0x000fce0000000008 */
.L_x_3:
[----:B------:R-:W-:Y:S02]  /*0150*/  PRMT R8, R8, 0x9910, RZ ;  /* 0x0000991008087816 */ /* 0x000fe400000000ff */
[----:B------:R-:W-:-:S04]  /*0160*/  ISETP.GT.U32.AND P0, PT, R13, 0x12, PT ;  /* 0x000000120d00780c */ /* 0x000fc80003f04070 */
[----:B------:R-:W-:-:S13]  /*0170*/  ISETP.EQ.OR P0, PT, R8, RZ, P0 ;  /* 0x000000ff0800720c */ /* 0x000fda0000702670 */
[----:B------:R-:W-:Y:S05]  /*0180*/  @P0 BRA `(.L_x_2) ;  /* 0x0000000000280947 */ /* 0x000fea0003800000 */
[----:B------:R-:W-:-:S05]  /*0190*/  VIADD R13, R13, 0x1 ;  /* 0x000000010d0d7836 */ /* 0x000fca0000000000 */
[----:B------:R-:W-:Y:S02]  /*01a0*/  IADD3 R10, P1, PT, R6, R13, RZ ;  /* 0x0000000d060a7210 */ /* 0x000fe40007f3e0ff */
[----:B------:R-:W-:-:S03]  /*01b0*/  IADD3 R8, P0, PT, R13, UR6, RZ ;  /* 0x000000060d087c10 */ /* 0x000fc6000ff1e0ff */
[----:B------:R-:W-:Y:S02]  /*01c0*/  IMAD.X R11, RZ, RZ, R7, P1 ;  /* 0x000000ffff0b7224 */ /* 0x000fe400008e0607 */
[----:B------:R-:W-:-:S04]  /*01d0*/  IMAD.X R9, RZ, RZ, UR7, P0 ;  /* 0x00000007ff097e24 */ /* 0x000fc800080e06ff */
[----:B------:R-:W2:Y:S04]  /*01e0*/  LD.E.U8 R11, desc[UR36][R10.64] ;  /* 0x000000240a0b7980 */ /* 0x000ea8000c101100 */
[----:B------:R-:W2:Y:S02]  /*01f0*/  LDG.E.U8.CONSTANT R8, desc[UR36][R8.64] ;  /* 0x0000002408087981 */ /* 0x000ea4000c1e9100 */
[----:B--2---:R-:W-:-:S13]  /*0200*/  ISETP.NE.AND P0, PT, R8, R11, PT ;  /* 0x0000000b0800720c */ /* 0x004fda0003f05270 */
[----:B------:R-:W-:Y:S05]  /*0210*/  @!P0 BRA `(.L_x_3) ;  /* 0xfffffffc00cc8947 */ /* 0x000fea000383ffff */
[----:B------:R-:W-:Y:S05]  /*0220*/  BRA `(.L_x_1) ;  /* 0x00000000001c7947 */ /* 0x000fea0003800000 */
.L_x_2:
[----:B------:R-:W2:Y:S02]  /*0230*/  LD.E R8, desc[UR36][R6.64+0x14] ;  /* 0x0000142406087980 */ /* 0x000ea4000c101900 */
[----:B--2---:R-:W-:-:S04]  /*0240*/  LOP3.LUT R9, R8, 0x1, RZ, 0xc0, !PT ;  /* 0x0000000108097812 */ /* 0x004fc800078ec0ff */
[----:B------:R-:W-:-:S13]  /*0250*/  ISETP.NE.U32.AND P0, PT, R9, 0x1, PT ;  /* 0x000000010900780c */ /* 0x000fda0003f05070 */
[----:B------:R-:W-:Y:S05]  /*0260*/  @P0 BRA `(.L_x_4) ;  /* 0x0000000000100947 */ /* 0x000fea0003800000 */
[----:B------:R-:W-:-:S05]  /*0270*/  LOP3.LUT R3, R8, 0x4, RZ, 0xfc, !PT ;  /* 0x0000000408037812 */ /* 0x000fca00078efcff */
[----:B------:R0:W-:Y:S01]  /*0280*/  ST.E desc[UR36][R6.64+0x14], R3 ;  /* 0x0000140306007985 */ /* 0x0001e2000c101924 */
[----:B------:R-:W-:Y:S05]  /*0290*/  BRA `(.L_x_5) ;  /* 0x0000001400387947 */ /* 0x000fea0003800000 */
.L_x_1:
[----:B------:R0:W5:Y:S02]  /*02a0*/  LD.E R8, desc[UR36][R6.64+0x14] ;  /* 0x0000142406087980 */ /* 0x000164000c101900 */
.L_x_4:
[----:B-----5:R-:W-:-:S04]  /*02b0*/  LOP3.LUT R8, R8, 0x1, RZ, 0xc0, !PT ;  /* 0x0000000108087812 */ /* 0x020fc800078ec0ff */
[----:B------:R-:W-:-:S04]  /*02c0*/  ISETP.NE.U32.AND P0, PT, R8, 0x1, PT ;  /* 0x000000010800780c */ /* 0x000fc80003f05070 */
[----:B------:R-:W-:Y:S01]  /*02d0*/  SEL R3, R3, R0, !P0 ;  /* 0x0000000003037207 */ /* 0x000fe20004000000 */
[----:B------:R-:W-:-:S05]  /*02e0*/  VIADD R0, R0, 0x1 ;  /* 0x0000000100007836 */ /* 0x000fca0000000000 */
[----:B------:R-:W-:-:S13]  /*02f0*/  ISETP.NE.AND P0, PT, R0, 0x400, PT ;  /* 0x000004000000780c */ /* 0x000fda0003f05270 */
[----:B------:R-:W-:Y:S05]  /*0300*/  @P0 BRA `(.L_x_6) ;  /* 0xfffffffc00780947 */ /* 0x000fea000383ffff */
[----:B------:R-:W1:Y:S02]  /*0310*/  LDC.64 R4, c[0x4][0x10] ;  /* 0x01000400ff047b82 */ /* 0x000e640000000a00 */
[----:B-1----:R-:W0:Y:S04]  /*0320*/  LDG.E.64 R4, desc[UR36][R4.64] ;  /* 0x0000002404047981 */ /* 0x002e28000c1e1b00 */
[----:B0-----:R-:W2:Y:S02]  /*0330*/  LD.E.S8 R6, desc[UR36][R4.64] ;  /* 0x0000002404067980 */ /* 0x001ea4000c101300 */
[----:B--2---:R-:W-:-:S04]  /*0340*/  LOP3.LUT R0, R6, 0x1, RZ, 0xc0, !PT ;  /* 0x0000000106007812 */ /* 0x004fc800078ec0ff */
[----:B------:R-:W-:Y:S01]  /*0350*/  ISETP.NE.U32.AND P0, PT, R0, 0x1, PT ;  /* 0x000000010000780c */ /* 0x000fe20003f05070 */
[----:B------:R-:W-:-:S12]  /*0360*/  IMAD.MOV.U32 R0, RZ, RZ, RZ ;  /* 0x000000ffff007224 */ /* 0x000fd800078e00ff */
[----:B------:R-:W-:Y:S05]  /*0370*/  @P0 BRA `(.L_x_7) ;  /* 0x0000000400340947 */ /* 0x000fea0003800000 */
[----:B------:R-:W-:Y:S01]  /*0380*/  PRMT R0, R6, 0x7610, R0 ;  /* 0x0000761006007816 */ /* 0x000fe20000000000 */
[----:B------:R-:W-:Y:S02]  /*0390*/  IMAD.MOV.U32 R9, RZ, RZ, RZ ;  /* 0x000000ffff097224 */ /* 0x000fe400078e00ff */
[----:B------:R-:W-:Y:S02]  /*03a0*/  IMAD.MOV.U32 R6, RZ, RZ, R4 ;  /* 0x000000ffff067224 */ /* 0x000fe400078e0004 */
[----:B------:R-:W-:-:S07]  /*03b0*/  IMAD.MOV.U32 R7, RZ, RZ, R5 ;  /* 0x000000ffff077224 */ /* 0x000fce00078e0005 */
.L_x_22:
[----:B------:R-:W-:-:S13]  /*03c0*/  LOP3.LUT P0, RZ, R0, 0x2, RZ, 0xc0, !PT ;  /* 0x0000000200ff7812 */ /* 0x000fda000780c0ff */
[----:B------:R-:W-:Y:S05]  /*03d0*/  @!P0 BRA `(.L_x_8) ;  /* 0x0000000400188947 */ /* 0x000fea0003800000 */
        /* <DEDUP_REMOVED lines=10> */
[----:B------:R-:W-:-:S04]  /*0480*/  PRMT R0, R0, 0x9910, RZ ;  /* 0x0000991000007816 */ /* 0x000fc800000000ff */
[----:B------:R-:W-:-:S13]  /*0490*/  ISETP.GT.AND P0, PT, R0, -0x1, PT ;  /* 0xffffffff0000780c */ /* 0x000fda0003f04270 */
[----:B------:R-:W-:Y:S05]  /*04a0*/  @P0 BRA `(.L_x_14) ;  /* 0x0000000000b40947 */ /* 0x000fea0003800000 */
[----:B------:R-:W2:Y:S02]  /*04b0*/  LD.E.S8 R6, desc[UR36][R6.64+0x1] ;  /* 0x0000012406067980 */ /* 0x000ea4000c101300 */
[----:B--2---:R-:W-:-:S04]  /*04c0*/  LOP3.LUT R0, R6, 0x1, RZ, 0xc0, !PT ;  /* 0x0000000106007812 */ /* 0x004fc800078ec0ff */
[----:B------:R-:W-:Y:S01]  /*04d0*/  ISETP.NE.U32.AND P0, PT, R0, 0x1, PT ;  /* 0x000000010000780c */ /* 0x000fe20003f05070 */
[----:B------:R-:W-:-:S12]  /*04e0*/  VIADD R0, R9, 0x8 ;  /* 0x0000000809007836 */ /* 0x000fd80000000000 */
[----:B------:R-:W-:Y:S05]  /*04f0*/  @P0 BRA `(.L_x_7) ;  /* 0x0000000000d40947 */ /* 0x000fea0003800000 */
        /* <DEDUP_REMOVED lines=12> */
[----:B------:R-:W-:-:S13]  /*05c0*/  ISETP.GT.AND P0, PT, R6, -0x1, PT ;  /* 0xffffffff0600780c */ /* 0x000fda0003f04270 */
[----:B------:R-:W-:Y:S05]  /*05d0*/  @P0 BRA `(.L_x_21) ;  /* 0x0000000000300947 */ /* 0x000fea0003800000 */
[----:B------:R-:W-:Y:S02]  /*05e0*/  VIADD R9, R9, 0x10 ;  /* 0x0000001009097836 */ /* 0x000fe40000000000 */
[----:B------:R-:W-:-:S03]  /*05f0*/  IMAD.MOV.U32 R0, RZ, RZ, -0x1 ;  /* 0xffffffffff007424 */ /* 0x000fc600078e00ff */
[----:B------:R-:W-:-:S13]  /*0600*/  ISETP.NE.AND P0, PT, R9, 0x400, PT ;  /* 0x000004000900780c */ /* 0x000fda0003f05270 */
[----:B------:R-:W-:Y:S05]  /*0610*/  @!P0 BRA `(.L_x_5) ;  /* 0x0000001000588947 */ /* 0x000fea0003800000 */
[----:B------:R-:W-:-:S05]  /*0620*/  LEA.HI R6, P0, R9, R4, RZ, 0x1d ;  /* 0x0000000409067211 */ /* 0x000fca000781e8ff */
[----:B------:R-:W-:-:S05]  /*0630*/  IMAD.X R7, RZ, RZ, R5, P0 ;  /* 0x000000ffff077224 */ /* 0x000fca00000e0605 */
[----:B------:R-:W2:Y:S02]  /*0640*/  LD.E.S8 R0, desc[UR36][R6.64] ;  /* 0x0000002406007980 */ /* 0x000ea4000c101300 */
[----:B--2---:R-:W-:-:S04]  /*0650*/  LOP3.LUT R8, R0, 0x1, RZ, 0xc0, !PT ;  /* 0x0000000100087812 */ /* 0x004fc800078ec0ff */
[----:B------:R-:W-:-:S13]  /*0660*/  ISETP.NE.U32.AND P0, PT, R8, 0x1, PT ;  /* 0x000000010800780c */ /* 0x000fda0003f05070 */
[----:B------:R-:W-:Y:S05]  /*0670*/  @!P0 BRA `(.L_x_22) ;  /* 0xfffffffc00508947 */ /* 0x000fea000383ffff */
[----:B------:R-:W-:Y:S01]  /*0680*/  IMAD.MOV.U32 R0, RZ, RZ, R9 ;  /* 0x000000ffff007224 */ /* 0x000fe200078e0009 */
[----:B------:R-:W-:Y:S06]  /*0690*/  BRA `(.L_x_7) ;  /* 0x00000000006c7947 */ /* 0x000fec0003800000 */
.L_x_21:
[----:B------:R-:W-:Y:S01]  /*06a0*/  VIADD R0, R9, 0xf ;  /* 0x0000000f09007836 */ /* 0x000fe20000000000 */
[----:B------:R-:W-:Y:S06]  /*06b0*/  BRA `(.L_x_7) ;  /* 0x0000000000647947 */ /* 0x000fec0003800000 */
.L_x_20:
[----:B------:R-:W-:Y:S01]  /*06c0*/  VIADD R0, R9, 0xe ;  /* 0x0000000e09007836 */ /* 0x000fe20000000000 */
[----:B------:R-:W-:Y:S06]  /*06d0*/  BRA `(.L_x_7) ;  /* 0x00000000005c7947 */ /* 0x000fec0003800000 */
.L_x_19:
[----:B------:R-:W-:Y:S01]  /*06e0*/  VIADD R0, R9, 0xd ;  /* 0x0000000d09007836 */ /* 0x000fe20000000000 */
[----:B------:R-:W-:Y:S06]  /*06f0*/  BRA `(.L_x_7) ;  /* 0x0000000000547947 */ /* 0x000fec0003800000 */
.L_x_18:
[----:B------:R-:W-:Y:S01]  /*0700*/  VIADD R0, R9, 0xc ;  /* 0x0000000c09007836 */ /* 0x000fe20000000000 */
[----:B------:R-:W-:Y:S06]  /*0710*/  BRA `(.L_x_7) ;  /* 0x00000000004c7947 */ /* 0x000fec0003800000 */
.L_x_17:
[----:B------:R-:W-:Y:S01]  /*0720*/  VIADD R0, R9, 0xb ;  /* 0x0000000b09007836 */ /* 0x000fe20000000000 */
[----:B------:R-:W-:Y:S06]  /*0730*/  BRA `(.L_x_7) ;  /* 0x0000000000447947 */ /* 0x000fec0003800000 */
.L_x_16:
[----:B------:R-:W-:Y:S01]  /*0740*/  VIADD R0, R9, 0xa ;  /* 0x0000000a09007836 */ /* 0x000fe20000000000 */
[----:B------:R-:W-:Y:S06]  /*0750*/  BRA `(.L_x_7) ;  /* 0x00000000003c7947 */ /* 0x000fec0003800000 */
.L_x_15:
[----:B------:R-:W-:Y:S01]  /*0760*/  VIADD R0, R9, 0x9 ;  /* 0x0000000909007836 */ /* 0x000fe20000000000 */
[----:B------:R-:W-:Y:S06]  /*0770*/  BRA `(.L_x_7) ;  /* 0x0000000000347947 */ /* 0x000fec0003800000 */
.L_x_14:
[----:B------:R-:W-:Y:S01]  /*0780*/  VIADD R0, R9, 0x7 ;  /* 0x0000000709007836 */ /* 0x000fe20000000000 */
[----:B------:R-:W-:Y:S06]  /*0790*/  BRA `(.L_x_7) ;  /* 0x00000000002c7947 */ /* 0x000fec0003800000 */
.L_x_13:
[----:B------:R-:W-:Y:S01]  /*07a0*/  VIADD R0, R9, 0x6 ;  /* 0x0000000609007836 */ /* 0x000fe20000000000 */
[----:B------:R-:W-:Y:S06]  /*07b0*/  BRA `(.L_x_7) ;  /* 0x0000000000247947 */ /* 0x000fec0003800000 */
.L_x_12:
[----:B------:R-:W-:Y:S01]  /*07c0*/  VIADD R0, R9, 0x5 ;  /* 0x0000000509007836 */ /* 0x000fe20000000000 */
[----:B------:R-:W-:Y:S06]  /*07d0*/  BRA `(.L_x_7) ;  /* 0x00000000001c7947 */ /* 0x000fec0003800000 */
.L_x_11:
[----:B------:R-:W-:Y:S01]  /*07e0*/  VIADD R0, R9, 0x4 ;  /* 0x0000000409007836 */ /* 0x000fe20000000000 */
[----:B------:R-:W-:Y:S06]  /*07f0*/  BRA `(.L_x_7) ;  /* 0x0000000000147947 */ /* 0x000fec0003800000 */
.L_x_10:
[----:B------:R-:W-:Y:S01]  /*0800*/  VIADD R0, R9, 0x3 ;  /* 0x0000000309007836 */ /* 0x000fe20000000000 */
[----:B------:R-:W-:Y:S06]  /*0810*/  BRA `(.L_x_7) ;  /* 0x00000000000c7947 */ /* 0x000fec0003800000 */
.L_x_9:
[----:B------:R-:W-:Y:S01]  /*0820*/  VIADD R0, R9, 0x2 ;  /* 0x0000000209007836 */ /* 0x000fe20000000000 */
[----:B------:R-:W-:Y:S06]  /*0830*/  BRA `(.L_x_7) ;  /* 0x0000000000047947 */ /* 0x000fec0003800000 */
.L_x_8:
[----:B------:R-:W-:-:S07]  /*0840*/  VIADD R0, R9, 0x1 ;  /* 0x0000000109007836 */ /* 0x000fce0000000000 */
.L_x_7:
[----:B------:R-:W0:Y:S01]  /*0850*/  LDC.64 R4, c[0x4][0x8] ;  /* 0x01000200ff047b82 */ /* 0x000e220000000a00 */
[----:B------:R-:W-:Y:S01]  /*0860*/  BSSY.RECONVERGENT B1, `(.L_x_23) ;  /* 0x00000a9000017945 */ /* 0x000fe20003800200 */
[----:B------:R-:W-:Y:S01]  /*0870*/  IMAD.MOV.U32 R8, RZ, RZ, RZ ;  /* 0x000000ffff087224 */ /* 0x000fe200078e00ff */
[----:B------:R-:W-:-:S07]  /*0880*/  CS2R R6, SRZ ;  /* 0x0000000000067805 */ /* 0x000fce000001ff00 */
.L_x_24:
[----:B01----:R-:W2:Y:S02]  /*0890*/  LDG.E.64 R10, desc[UR36][R4.64] ;  /* 0x00000024040a7981 */ /* 0x003ea4000c1e1b00 */
[----:B--2---:R-:W-:-:S05]  /*08a0*/  IADD3 R20, P0, PT, R10, R7, RZ ;  /* 0x000000070a147210 */ /* 0x004fca0007f1e0ff */
[----:B------:R-:W-:-:S05]  /*08b0*/  IMAD.X R21, R11, 0x1, R6, P0 ;  /* 0x000000010b157824 */ /* 0x000fca00000e0606 */
[----:B------:R-:W2:Y:S02]  /*08c0*/  LD.E R19, desc[UR36][R20.64+0x14] ;  /* 0x0000142414137980 */ /* 0x000ea4000c101900 */
[----:B--2---:R-:W-:-:S04]  /*08d0*/  LOP3.LUT R9, R19, 0x1, RZ, 0xc0, !PT ;  /* 0x0000000113097812 */ /* 0x004fc800078ec0ff */
[----:B------:R-:W-:-:S13]  /*08e0*/  ISETP.NE.U32.AND P0, PT, R9, 0x1, PT ;  /* 0x000000010900780c */ /* 0x000fda0003f05070 */
[----:B------:R-:W0:Y:S01]  /*08f0*/  @!P0 LDC.64 R22, c[0x4][0x8] ;  /* 0x01000200ff168b82 */ /* 0x000e220000000a00 */
[----:B------:R-:W-:-:S05]  /*0900*/  @!P0 VIADD R9, R19, 0x2000 ;  /* 0x0000200013098836 */ /* 0x000fca0000000000 */
[----:B------:R-:W-:-:S04]  /*0910*/  @!P0 LOP3.LUT R12, R9, 0x7fe000, RZ, 0xc0, !PT ;  /* 0x007fe000090c8812 */ /* 0x000fc800078ec0ff */
[----:B------:R-:W-:-:S05]  /*0920*/  @!P0 LOP3.LUT R9, R12, 0xff801fff, R19, 0xf8, !PT ;  /* 0xff801fff0c098812 */ /* 0x000fca00078ef813 */
[----:B------:R1:W-:Y:S04]  /*0930*/  @!P0 ST.E desc[UR36][R20.64+0x14], R9 ;  /* 0x0000140914008985 */ /* 0x0003e8000c101924 */
[----:B0-----:R-:W2:Y:S02]  /*0940*/  @!P0 LDG.E.64 R10, desc[UR36][R22.64] ;  /* 0x00000024160a8981 */ /* 0x001ea4000c1e1b00 */
[----:B--2---:R-:W-:-:S05]  /*0950*/  @!P0 IADD3 R12, P1, PT, R10, R7, RZ ;  /* 0x000000070a0c8210 */ /* 0x004fca0007f3e0ff */
[----:B------:R-:W-:-:S05]  /*0960*/  @!P0 IMAD.X R13, R11, 0x1, R6, P1 ;  /* 0x000000010b0d8824 */ /* 0x000fca00008e0606 */
[----:B------:R-:W2:Y:S01]  /*0970*/  @!P0 LD.E R19, desc[UR36][R12.64+0x14] ;  /* 0x000014240c138980 */ /* 0x000ea2000c101900 */
[----:B------:R-:W-:Y:S01]  /*0980*/  IADD3 R14, P0, PT, R7, R10, RZ ;  /* 0x0000000a070e7210 */ /* 0x000fe20007f1e0ff */
[----:B--2---:R-:W-:-:S05]  /*0990*/  VIADD R15, R19, 0x8 ;  /* 0x00000008130f7836 */ /* 0x004fca0000000000 */
[----:B------:R-:W-:Y:S01]  /*09a0*/  LOP3.LUT R10, R15, 0x1ff8, RZ, 0xc0, !PT ;  /* 0x00001ff80f0a7812 */ /* 0x000fe200078ec0ff */
[----:B------:R-:W-:-:S03]  /*09b0*/  IMAD.X R15, R6, 0x1, R11, P0 ;  /* 0x00000001060f7824 */ /* 0x000fc600000e060b */
[----:B------:R-:W-:-:S05]  /*09c0*/  LOP3.LUT R19, R10, 0xffffe007, R19, 0xf8, !PT ;  /* 0xffffe0070a137812 */ /* 0x000fca00078ef813 */
[----:B------:R0:W-:Y:S04]  /*09d0*/  ST.E desc[UR36][R14.64+0x14], R19 ;  /* 0x000014130e007985 */ /* 0x0001e8000c101924 */
[----:B------:R-:W1:Y:S02]  /*09e0*/  LDG.E.64 R10, desc[UR36][R4.64] ;  /* 0x00000024040a7981 */ /* 0x000e64000c1e1b00 */
[----:B-1----:R-:W-:-:S05]  /*09f0*/  IADD3 R20, P0, PT, R10, R7, RZ ;  /* 0x000000070a147210 */ /* 0x002fca0007f1e0ff */
[----:B------:R-:W-:-:S05]  /*0a00*/  IMAD.X R21, R11, 0x1, R6, P0 ;  /* 0x000000010b157824 */ /* 0x000fca00000e0606 */
[----:B------:R-:W2:Y:S02]  /*0a10*/  LD.E R22, desc[UR36][R20.64+0x30] ;  /* 0x0000302414167980 */ /* 0x000ea4000c101900 */
[----:B--2---:R-:W-:-:S04]  /*0a20*/  LOP3.LUT R9, R22, 0x1, RZ, 0xc0, !PT ;  /* 0x0000000116097812 */ /* 0x004fc800078ec0ff */
[----:B------:R-:W-:-:S13]  /*0a30*/  ISETP.NE.U32.AND P0, PT, R9, 0x1, PT ;  /* 0x000000010900780c */ /* 0x000fda0003f05070 */
[----:B------:R-:W-:-:S05]  /*0a40*/  @!P0 VIADD R9, R22, 0x2000 ;  /* 0x0000200016098836 */ /* 0x000fca0000000000 */
[----:B------:R-:W-:-:S04]  /*0a50*/  @!P0 LOP3.LUT R9, R9, 0x7fe000, RZ, 0xc0, !PT ;  /* 0x007fe00009098812 */ /* 0x000fc800078ec0ff */
[----:B------:R-:W-:-:S05]  /*0a60*/  @!P0 LOP3.LUT R9, R9, 0xff801fff, R22, 0xf8, !PT ;  /* 0xff801fff09098812 */ /* 0x000fca00078ef816 */
[----:B------:R1:W-:Y:S04]  /*0a70*/  @!P0 ST.E desc[UR36][R20.64+0x30], R9 ;  /* 0x0000300914008985 */ /* 0x0003e8000c101924 */
[----:B------:R-:W2:Y:S02]  /*0a80*/  @!P0 LDG.E.64 R10, desc[UR36][R4.64] ;  /* 0x00000024040a8981 */ /* 0x000ea4000c1e1b00 */
[----:B--2---:R-:W-:-:S05]  /*0a90*/  @!P0 IADD3 R12, P1, PT, R10, R7, RZ ;  /* 0x000000070a0c8210 */ /* 0x004fca0007f3e0ff */
[----:B------:R-:W-:-:S05]  /*0aa0*/  @!P0 IMAD.X R13, R11, 0x1, R6, P1 ;  /* 0x000000010b0d8824 */ /* 0x000fca00008e0606 */
[----:B------:R-:W2:Y:S01]  /*0ab0*/  @!P0 LD.E R22, desc[UR36][R12.64+0x30] ;  /* 0x000030240c168980 */ /* 0x000ea2000c101900 */
[----:B0-----:R-:W-:Y:S01]  /*0ac0*/  IADD3 R14, P0, PT, R7, R10, RZ ;  /* 0x0000000a070e7210 */ /* 0x001fe20007f1e0ff */
        /* <DEDUP_REMOVED lines=118> */
[----:B------:R-:W0:Y:S01]  /*1230*/  @!P0 LD.E R22, desc[UR36][R12.64+0xd8] ;  /* 0x0000d8240c168980 */ /* 0x000e22000c101900 */
[C---:B------:R-:W-:Y:S01]  /*1240*/  IADD3 R10, P0, PT, R7.reuse, R10, RZ ;  /* 0x0000000a070a7210 */ /* 0x040fe20007f1e0ff */
[----:B------:R-:W-:Y:S01]  /*1250*/  VIADD R8, R8, 0x8 ;  /* 0x0000000808087836 */ /* 0x000fe20000000000 */
[----:B------:R-:W-:-:S03]  /*1260*/  IADD3 R7, P1, PT, R7, 0xe0, RZ ;  /* 0x000000e007077810 */ /* 0x000fc60007f3e0ff */
[----:B------:R-:W-:Y:S01]  /*1270*/  IMAD.X R11, R6, 0x1, R11, P0 ;  /* 0x00000001060b7824 */ /* 0x000fe200000e060b */
[----:B------:R-:W-:Y:S01]  /*1280*/  ISETP.NE.AND P0, PT, R8, 0x400, PT ;  /* 0x000004000800780c */ /* 0x000fe20003f05270 */
[----:B------:R-:W-:Y:S02]  /*1290*/  IMAD.X R6, RZ, RZ, R6, P1 ;  /* 0x000000ffff067224 */ /* 0x000fe400008e0606 */
[----:B0-----:R-:W-:-:S05]  /*12a0*/  VIADD R14, R22, 0x8 ;  /* 0x00000008160e7836 */ /* 0x001fca0000000000 */
[----:B------:R-:W-:-:S04]  /*12b0*/  LOP3.LUT R15, R14, 0x1ff8, RZ, 0xc0, !PT ;  /* 0x00001ff80e0f7812 */ /* 0x000fc800078ec0ff */
[----:B------:R-:W-:-:S05]  /*12c0*/  LOP3.LUT R15, R15, 0xffffe007, R22, 0xf8, !PT ;  /* 0xffffe0070f0f7812 */ /* 0x000fca00078ef816 */
[----:B------:R1:W-:Y:S01]  /*12d0*/  ST.E desc[UR36][R10.64+0xd8], R15 ;  /* 0x0000d80f0a007985 */ /* 0x0003e2000c101924 */
[----:B------:R-:W-:Y:S05]  /*12e0*/  @P0 BRA `(.L_x_24) ;  /* 0xfffffff400680947 */ /* 0x000fea000383ffff */
[----:B------:R-:W-:Y:S05]  /*12f0*/  BSYNC.RECONVERGENT B1 ;  /* 0x0000000000017941 */ /* 0x000fea0003800200 */
.L_x_23:
[----:B------:R-:W2:Y:S02]  /*1300*/  LDG.E.64 R6, desc[UR36][R4.64] ;  /* 0x0000002404067981 */ /* 0x000ea4000c1e1b00 */
[----:B--2---:R-:W-:-:S05]  /*1310*/  IMAD.WIDE.U32 R6, R3, 0x1c, R6 ;  /* 0x0000001c03067825 */ /* 0x004fca00078e0006 */
[----:B------:R-:W2:Y:S02]  /*1320*/  LD.E R8, desc[UR36][R6.64+0x14] ;  /* 0x0000142406087980 */ /* 0x000ea4000c101900 */
[----:B--2---:R-:W-:-:S05]  /*1330*/  LOP3.LUT R13, R8, 0xff801fff, RZ, 0xc0, !PT ;  /* 0xff801fff080d7812 */ /* 0x004fca00078ec0ff */
[----:B------:R0:W-:Y:S04]  /*1340*/  ST.E desc[UR36][R6.64+0x14], R13 ;  /* 0x0000140d06007985 */ /* 0x0001e8000c101924 */
[----:B-1----:R-:W2:Y:S02]  /*1350*/  LDG.E.64 R8, desc[UR36][R4.64] ;  /* 0x0000002404087981 */ /* 0x002ea4000c1e1b00 */
[----:B--2---:R-:W-:-:S05]  /*1360*/  IMAD.WIDE.U32 R8, R3, 0x1c, R8 ;  /* 0x0000001c03087825 */ /* 0x004fca00078e0008 */
[----:B------:R-:W2:Y:S02]  /*1370*/  LD.E R10, desc[UR36][R8.64+0x14] ;  /* 0x00001424080a7980 */ /* 0x000ea4000c101900 */
[----:B--2---:R-:W-:-:S05]  /*1380*/  LOP3.LUT R15, R10, 0xffffe007, RZ, 0xc0, !PT ;  /* 0xffffe0070a0f7812 */ /* 0x004fca00078ec0ff */
[----:B------:R1:W-:Y:S04]  /*1390*/  ST.E desc[UR36][R8.64+0x14], R15 ;  /* 0x0000140f08007985 */ /* 0x0003e8000c101924 */
[----:B------:R-:W2:Y:S02]  /*13a0*/  LDG.E.64 R10, desc[UR36][R4.64] ;  /* 0x00000024040a7981 */ /* 0x000ea4000c1e1b00 */
[----:B--2---:R-:W-:-:S05]  /*13b0*/  IMAD.WIDE.U32 R10, R3, 0x1c, R10 ;  /* 0x0000001c030a7825 */ /* 0x004fca00078e000a */
[----:B------:R-:W2:Y:S02]  /*13c0*/  LD.E R12, desc[UR36][R10.64+0x14] ;  /* 0x000014240a0c7980 */ /* 0x000ea4000c101900 */
[----:B--2---:R-:W-:-:S05]  /*13d0*/  LOP3.LUT R19, R12, 0x4, RZ, 0xfc, !PT ;  /* 0x000000040c137812 */ /* 0x004fca00078efcff */
[----:B------:R2:W-:Y:S04]  /*13e0*/  ST.E desc[UR36][R10.64+0x14], R19 ;  /* 0x000014130a007985 */ /* 0x0005e8000c101924 */
[----:B0-----:R-:W3:Y:S02]  /*13f0*/  LDG.E.64 R6, desc[UR36][R4.64] ;  /* 0x0000002404067981 */ /* 0x001ee4000c1e1b00 */
[----:B---3--:R-:W-:-:S05]  /*1400*/  IMAD.WIDE.U32 R12, R3, 0x1c, R6 ;  /* 0x0000001c030c7825 */ /* 0x008fca00078e0006 */
[----:B------:R-:W3:Y:S02]  /*1410*/  LD.E R6, desc[UR36][R12.64+0x14] ;  /* 0x000014240c067980 */ /* 0x000ee4000c101900 */
[----:B---3--:R-:W-:-:S05]  /*1420*/  LOP3.LUT R21, R6, 0x1, RZ, 0xfc, !PT ;  /* 0x0000000106157812 */ /* 0x008fca00078efcff */
[----:B------:R0:W-:Y:S04]  /*1430*/  ST.E desc[UR36][R12.64+0x14], R21 ;  /* 0x000014150c007985 */ /* 0x0001e8000c101924 */
[----:B------:R-:W1:Y:S02]  /*1440*/  LDG.E.64 R6, desc[UR36][R4.64] ;  /* 0x0000002404067981 */ /* 0x000e64000c1e1b00 */
[----:B-1----:R-:W-:-:S05]  /*1450*/  IMAD.WIDE.U32 R8, R3, 0x1c, R6 ;  /* 0x0000001c03087825 */ /* 0x002fca00078e0006 */
[----:B------:R-:W3:Y:S01]  /*1460*/  LD.E R7, desc[UR36][R8.64+0x18] ;  /* 0x0000182408077980 */ /* 0x000ee2000c101900 */
[----:B------:R-:W-:Y:S01]  /*1470*/  IMAD.MOV.U32 R14, RZ, RZ, 0x74 ;  /* 0x00000074ff0e7424 */ /* 0x000fe200078e00ff */
[----:B---3--:R-:W-:-:S05]  /*1480*/  LOP3.LUT R15, R0, 0xfffffc00, R7, 0xf8, !PT ;  /* 0xfffffc00000f7812 */ /* 0x008fca00078ef807 */
[----:B------:R1:W-:Y:S04]  /*1490*/  ST.E desc[UR36][R8.64+0x18], R15 ;  /* 0x0000180f08007985 */ /* 0x0003e8000c101924 */
[----:B--2---:R2:W3:Y:S01]  /*14a0*/  LDG.E.64 R10, desc[UR36][R4.64] ;  /* 0x00000024040a7981 */ /* 0x0044e2000c1e1b00 */
[----:B------:R-:W4:Y:S01]  /*14b0*/  LDC.64 R6, c[0x4][0x10] ;  /* 0x01000400ff067b82 */ /* 0x000f220000000a00 */
[----:B0-----:R-:W-:Y:S01]  /*14c0*/  IMAD.MOV.U32 R12, RZ, RZ, 0x78 ;  /* 0x00000078ff0c7424 */ /* 0x001fe200078e00ff */
[----:B--2---:R-:W-:Y:S01]  /*14d0*/  PRMT R5, R14, 0x7610, R5 ;  /* 0x000076100e057816 */ /* 0x004fe20000000005 */
[----:B------:R-:W-:-:S05]  /*14e0*/  IMAD.MOV.U32 R14, RZ, RZ, 0x2e ;  /* 0x0000002eff0e7424 */ /* 0x000fca00078e00ff */
[----:B-1----:R-:W-:Y:S01]  /*14f0*/  PRMT R9, R14, 0x7610, R9 ;  /* 0x000076100e097816 */ /* 0x002fe20000000009 */
[----:B---3--:R-:W-:-:S05]  /*1500*/  IMAD.WIDE.U32 R10, R3, 0x1c, R10 ;  /* 0x0000001c030a7825 */ /* 0x008fca00078e000a */
[----:B------:R-:W-:Y:S04]  /*1510*/  ST.E.U8 desc[UR36][R10.64], R5 ;  /* 0x000000050a007985 */ /* 0x000fe8000c101124 */
[----:B------:R-:W-:Y:S04]  /*1520*/  ST.E.U8 desc[UR36][R10.64+0x2], R5 ;  /* 0x000002050a007985 */ /* 0x000fe8000c101124 */
[----:B------:R4:W-:Y:S04]  /*1530*/  ST.E.U8 desc[UR36][R10.64+0x4], R5 ;  /* 0x000004050a007985 */ /* 0x0009e8000c101124 */
[----:B------:R0:W-:Y:S04]  /*1540*/  ST.E.U8 desc[UR36][R10.64+0x1], R9 ;  /* 0x000001090a007985 */ /* 0x0001e8000c101124 */
[----:B------:R-:W-:Y:S04]  /*1550*/  ST.E.U8 desc[UR36][R10.64+0x3], R12 ;  /* 0x0000030c0a007985 */ /* 0x000fe8000c101124 */
[----:B------:R1:W-:Y:S04]  /*1560*/  ST.E.U8 desc[UR36][R10.64+0x6], RZ ;  /* 0x000006ff0a007985 */ /* 0x0003e8000c101124 */
[----:B----4-:R-:W2:Y:S02]  /*1570*/  LDG.E.64 R4, desc[UR36][R6.64] ;  /* 0x0000002406047981 */ /* 0x010ea4000c1e1b00 */
[----:B--2---:R-:W-:-:S05]  /*1580*/  LEA.HI R4, P0, R0, R4, RZ, 0x1d ;  /* 0x0000000400047211 */ /* 0x004fca000781e8ff */
[----:B------:R-:W-:-:S05]  /*1590*/  IMAD.X R5, RZ, RZ, R5, P0 ;  /* 0x000000ffff057224 */ /* 0x000fca00000e0605 */
[----:B------:R-:W2:Y:S01]  /*15a0*/  LD.E.U8 R8, desc[UR36][R4.64] ;  /* 0x0000002404087980 */ /* 0x000ea2000c101100 */
[----:B------:R-:W-:Y:S01]  /*15b0*/  LOP3.LUT R0, R0, 0x7, RZ, 0xc0, !PT ;  /* 0x0000000700007812 */ /* 0x000fe200078ec0ff */
[----:B------:R-:W-:-:S03]  /*15c0*/  IMAD.MOV.U32 R13, RZ, RZ, 0x1 ;  /* 0x00000001ff0d7424 */ /* 0x000fc600078e00ff */
[----:B------:R-:W-:-:S04]  /*15d0*/  ISETP.GT.U32.AND P0, PT, R0, 0xffff, PT ;  /* 0x0000ffff0000780c */ /* 0x000fc80003f04070 */
[----:B------:R-:W-:-:S04]  /*15e0*/  SEL R0, R0, 0xffff, !P0 ;  /* 0x0000ffff00007807 */ /* 0x000fc80004000000 */
[----:B------:R-:W-:-:S04]  /*15f0*/  LOP3.LUT R0, R0, 0xffff, RZ, 0xc0, !PT ;  /* 0x0000ffff00007812 */ /* 0x000fc800078ec0ff */
[----:B0-----:R-:W-:-:S04]  /*1600*/  SHF.L.U32 R9, R13, R0, RZ ;  /* 0x000000000d097219 */ /* 0x001fc800000006ff */
[----:B--2---:R-:W-:-:S05]  /*1610*/  LOP3.LUT R13, R8, R9, RZ, 0xfc, !PT ;  /* 0x00000009080d7212 */ /* 0x004fca00078efcff */
[----:B------:R0:W-:Y:S04]  /*1620*/  ST.E.U8 desc[UR36][R4.64], R13 ;  /* 0x0000000d04007985 */ /* 0x0001e8000c101124 */
[----:B------:R-:W2:Y:S04]  /*1630*/  LDG.E.64 R8, desc[UR36][R6.64] ;  /* 0x0000002406087981 */ /* 0x000ea8000c1e1b00 */
[----:B--2---:R-:W1:Y:S02]  /*1640*/  LD.E R0, desc[UR36][R8.64+0x80] ;  /* 0x0000802408007980 */ /* 0x004e64000c101900 */
[----:B-1----:R-:W-:-:S05]  /*1650*/  VIADD R10, R0, 0x400 ;  /* 0x00000400000a7836 */ /* 0x002fca0000000000 */
[----:B------:R-:W-:-:S04]  /*1660*/  LOP3.LUT R11, R10, 0xffc00, RZ, 0xc0, !PT ;  /* 0x000ffc000a0b7812 */ /* 0x000fc800078ec0ff */
[----:B------:R-:W-:-:S05]  /*1670*/  LOP3.LUT R15, R11, 0xfff003ff, R0, 0xf8, !PT ;  /* 0xfff003ff0b0f7812 */ /* 0x000fca00078ef800 */
[----:B------:R1:W-:Y:S04]  /*1680*/  ST.E desc[UR36][R8.64+0x80], R15 ;  /* 0x0000800f08007985 */ /* 0x0003e8000c101924 */
[----:B------:R-:W2:Y:S04]  /*1690*/  LDG.E.64 R10, desc[UR36][R6.64] ;  /* 0x00000024060a7981 */ /* 0x000ea8000c1e1b00 */
[----:B--2---:R-:W2:Y:S02]  /*16a0*/  LD.E R0, desc[UR36][R10.64+0x80] ;  /* 0x000080240a007980 */ /* 0x004ea4000c101900 */
[----:B--2---:R-:W-:-:S04]  /*16b0*/  SHF.R.U32.HI R0, RZ, 0x9, R0 ;  /* 0x00000009ff007819 */ /* 0x004fc80000011600 */
[----:B------:R-:W-:-:S04]  /*16c0*/  LOP3.LUT R19, R0, 0x7fe, RZ, 0xc0, !PT ;  /* 0x000007fe00137812 */ /* 0x000fc800078ec0ff */
[----:B------:R-:W-:-:S05]  /*16d0*/  IADD3 R12, P0, PT, R10, R19, RZ ;  /* 0x000000130a0c7210 */ /* 0x000fca0007f1e0ff */
[----:B0-----:R-:W-:-:S05]  /*16e0*/  IMAD.X R13, RZ, RZ, R11, P0 ;  /* 0x000000ffff0d7224 */ /* 0x001fca00000e060b */
[----:B------:R2:W-:Y:S04]  /*16f0*/  ST.E.U16 desc[UR36][R12.64+0x82], R3 ;  /* 0x000082030c007985 */ /* 0x0005e8000c101524 */
[----:B------:R-:W3:Y:S04]  /*1700*/  LDG.E.64 R4, desc[UR36][R6.64] ;  /* 0x0000002406047981 */ /* 0x000ee8000c1e1b00 */
[----:B---3--:R-:W3:Y:S02]  /*1710*/  LD.E R0, desc[UR36][R4.64+0x80] ;  /* 0x0000802404007980 */ /* 0x008ee4000c101900 */
[----:B---3--:R-:W-:-:S04]  /*1720*/  SHF.R.U32.HI R0, RZ, 0x9, R0 ;  /* 0x00000009ff007819 */ /* 0x008fc80000011600 */
[----:B-1----:R-:W-:Y:S01]  /*1730*/  LOP3.LUT R9, R0, 0x7fe, RZ, 0xc0, !PT ;  /* 0x000007fe00097812 */ /* 0x002fe200078ec0ff */
[----:B------:R-:W-:-:S03]  /*1740*/  IMAD.MOV.U32 R0, RZ, RZ, R3 ;  /* 0x000000ffff007224 */ /* 0x000fc600078e0003 */
[----:B------:R-:W-:-:S05]  /*1750*/  IADD3 R8, P0, PT, R4, R9, RZ ;  /* 0x0000000904087210 */ /* 0x000fca0007f1e0ff */
[----:B------:R-:W-:-:S05]  /*1760*/  IMAD.X R9, RZ, RZ, R5, P0 ;  /* 0x000000ffff097224 */ /* 0x000fca00000e0605 */
[----:B------:R2:W-:Y:S03]  /*1770*/  ST.E.U16 desc[UR36][R8.64+0x882], R3 ;  /* 0x0008820308007985 */ /* 0x0005e6000c101524 */
.L_x_5:
[----:B------:R-:W-:Y:S05]  /*1780*/  BSYNC.RECONVERGENT B0 ;  /* 0x0000000000007941 */ /* 0x000fea0003800200 */
.L_x_0:
[----:B------:R-:W0:Y:S01]  /*1790*/  LDC.64 R4, c[0x4][0x8] ;  /* 0x01000200ff047b82 */ /* 0x000e220000000a00 */
[----:B------:R-:W1:Y:S01]  /*17a0*/  LDCU.64 UR38, c[0x4][0x50] ;  /* 0x01000a00ff2677ac */ /* 0x000e620008000a00 */
[----:B0-----:R-:W3:Y:S02]  /*17b0*/  LDG.E.64 R6, desc[UR36][R4.64] ;  /* 0x0000002404067981 */ /* 0x001ee4000c1e1b00 */
[----:B---3--:R-:W-:-:S05]  /*17c0*/  IMAD.WIDE.U32 R20, R0, 0x1c, R6 ;  /* 0x0000001c00147825 */ /* 0x008fca00078e0006 */
[----:B--2---:R-:W2:Y:S01]  /*17d0*/  LD.E R3, desc[UR36][R20.64+0x14] ;  /* 0x0000142414037980 */ /* 0x004ea2000c101900 */
[----:B------:R-:W-:Y:S01]  /*17e0*/  BSSY.RECONVERGENT B6, `(.L_x_25) ;  /* 0x0000223000067945 */ /* 0x000fe20003800200 */
[----:B--2---:R-:W-:-:S13]  /*17f0*/  LOP3.LUT P0, RZ, R3, 0x4, RZ, 0xc0, !PT ;  /* 0x0000000403ff7812 */ /* 0x004fda000780c0ff */
[----:B-1----:R-:W-:Y:S05]  /*1800*/  @P0 BRA `(.L_x_26) ;  /* 0x0000000000340947 */ /* 0x002fea0003800000 */
[----:B------:R-:W-:Y:S01]  /*1810*/  IADD3 R10, P0, PT, RZ, R20, RZ ;  /* 0x00000014ff0a7210 */ /* 0x000fe20007f1e0ff */
[----:B------:R-:W0:Y:S01]  /*1820*/  LDCU.64 UR4, c[0x4][0x20] ;  /* 0x01000400ff0477ac */ /* 0x000e220008000a00 */
[----:B------:R-:W-:Y:S01]  /*1830*/  MOV R0, 0x0 ;  /* 0x0000000000007802 */ /* 0x000fe20000000f00 */
[----:B------:R-:W-:Y:S02]  /*1840*/  IMAD.MOV.U32 R6, RZ, RZ, R2 ;  /* 0x000000ffff067224 */ /* 0x000fe400078e0002 */
[----:B------:R-:W-:Y:S01]  /*1850*/  IMAD.X R11, RZ, RZ, R21, P0 ;  /* 0x000000ffff0b7224 */ /* 0x000fe200000e0615 */
[----:B------:R1:W2:Y:S01]  /*1860*/  LDC.64 R8, c[0x4][R0] ;  /* 0x0100000000087b82 */ /* 0x0002a20000000a00 */
[----:B------:R-:W-:-:S03]  /*1870*/  IMAD.MOV.U32 R7, RZ, RZ, R16 ;  /* 0x000000ffff077224 */ /* 0x000fc600078e0010 */
[----:B------:R1:W-:Y:S01]  /*1880*/  STL.64 [R1], R10 ;  /* 0x0000000a01007387 */ /* 0x0003e20000100a00 */
[----:B0-----:R-:W-:Y:S02]  /*1890*/  IMAD.U32 R4, RZ, RZ, UR4 ;  /* 0x00000004ff047e24 */ /* 0x001fe4000f8e00ff */
[----:B------:R-:W-:-:S07]  /*18a0*/  IMAD.U32 R5, RZ, RZ, UR5 ;  /* 0x00000005ff057e24 */ /* 0x000fce000f8e00ff */
[----:B------:R-:W-:-:S07]  /*18b0*/  LEPC R20, `(.L_x_27) ;  /* 0x000000001014794e */ /* 0x000fce0000000000 */
[----:B-12---:R-:W-:Y:S05]  /*18c0*/  CALL.ABS.NOINC R8 ;  /* 0x0000000008007343 */ /* 0x006fea0003c00000 */
.L_x_27:
[----:B------:R-:W-:Y:S05]  /*18d0*/  BRA `(.L_x_28) ;  /* 0x00000020004c7947 */ /* 0x000fea0003800000 */
.L_x_26:
[----:B------:R-:W0:Y:S01]  /*18e0*/  LDC.64 R6, c[0x4][0x18] ;  /* 0x01000600ff067b82 */ /* 0x000e220000000a00 */
[----:B------:R-:W2:Y:S04]  /*18f0*/  LD.E R20, desc[UR36][R20.64+0x18] ;  /* 0x0000182414147980 */ /* 0x000ea8000c101900 */
[----:B0-----:R-:W3:Y:S01]  /*1900*/  LDG.E.64 R10, desc[UR36][R6.64] ;  /* 0x00000024060a7981 */ /* 0x001ee2000c1e1b00 */
[----:B------:R-:W-:Y:S02]  /*1910*/  IMAD.MOV.U32 R9, RZ, RZ, 0x74 ;  /* 0x00000074ff097424 */ /* 0x000fe400078e00ff */
[----:B--2---:R-:W-:-:S05]  /*1920*/  IMAD.SHL.U32 R8, R20, 0x400, RZ ;  /* 0x0000040014087824 */ /* 0x004fca00078e00ff */
[----:B------:R-:W-:-:S04]  /*1930*/  LOP3.LUT R8, R8, 0xffc00, RZ, 0xc0, !PT ;  /* 0x000ffc0008087812 */ /* 0x000fc800078ec0ff */
[----:B---3--:R-:W-:-:S05]  /*1940*/  IADD3 R12, P0, PT, R10, R8, RZ ;  /* 0x000000080a0c7210 */ /* 0x008fca0007f1e0ff */
[--C-:B------:R-:W-:Y:S01]  /*1950*/  IMAD.X R13, RZ, RZ, R11.reuse, P0 ;  /* 0x000000ffff0d7224 */ /* 0x100fe200000e060b */
[----:B------:R-:W-:-:S05]  /*1960*/  PRMT R11, R9, 0x7610, R11 ;  /* 0x00007610090b7816 */ /* 0x000fca000000000b */
[----:B------:R0:W-:Y:S04]  /*1970*/  ST.E.U8 desc[UR36][R12.64+0x9000], R11 ;  /* 0x0090000b0c007985 */ /* 0x0001e8000c101124 */
[----:B0-----:R-:W2:Y:S01]  /*1980*/  LDG.E.64 R10, desc[UR36][R6.64] ;  /* 0x00000024060a7981 */ /* 0x001ea2000c1e1b00 */
[----:B------:R-:W-:Y:S01]  /*1990*/  IMAD.MOV.U32 R9, RZ, RZ, 0x68 ;  /* 0x00000068ff097424 */ /* 0x000fe200078e00ff */
[----:B--2---:R-:W-:-:S05]  /*19a0*/  IADD3 R14, P0, PT, R10, R8, RZ ;  /* 0x000000080a0e7210 */ /* 0x004fca0007f1e0ff */
[----:B------:R-:W-:-:S05]  /*19b0*/  IMAD.X R15, RZ, RZ, R11, P0 ;  /* 0x000000ffff0f7224 */ /* 0x000fca00000e060b */
[----:B------:R0:W-:Y:S04]  /*19c0*/  ST.E.U8 desc[UR36][R14.64+0x9001], R9 ;  /* 0x009001090e007985 */ /* 0x0001e8000c101124 */
[----:B------:R-:W2:Y:S01]  /*19d0*/  LDG.E.64 R10, desc[UR36][R6.64] ;  /* 0x00000024060a7981 */ /* 0x000ea2000c1e1b00 */
        /* <DEDUP_REMOVED lines=9> */
[----:B------:R-:W3:Y:S01]  /*1a70*/  LDG.E.64 R10, desc[UR36][R6.64] ;  /* 0x00000024060a7981 */ /* 0x000ee2000c1e1b00 */
[----:B0-----:R-:W-:Y:S01]  /*1a80*/  IMAD.MOV.U32 R9, RZ, RZ, 0x20 ;  /* 0x00000020ff097424 */ /* 0x001fe200078e00ff */
[----:B---3--:R-:W-:-:S05]  /*1a90*/  IADD3 R14, P0, PT, R10, R8, RZ ;  /* 0x000000080a0e7210 */ /* 0x008fca0007f1e0ff */
[----:B------:R-:W-:-:S05]  /*1aa0*/  IMAD.X R15, RZ, RZ, R11, P0 ;  /* 0x000000ffff0f7224 */ /* 0x000fca00000e060b */
[----:B------:R-:W-:Y:S04]  /*1ab0*/  ST.E.U8 desc[UR36][R14.64+0x9004], R9 ;  /* 0x009004090e007985 */ /* 0x000fe8000c101124 */
[----:B------:R-:W1:Y:S02]  /*1ac0*/  LDG.E.64 R10, desc[UR36][R6.64] ;  /* 0x00000024060a7981 */ /* 0x000e64000c1e1b00 */
[----:B-1----:R-:W-:-:S05]  /*1ad0*/  IADD3 R20, P0, PT, R10, R8, RZ ;  /* 0x000000080a147210 */ /* 0x002fca0007f1e0ff */
[----:B------:R-:W-:-:S05]  /*1ae0*/  IMAD.X R21, RZ, RZ, R11, P0 ;  /* 0x000000ffff157224 */ /* 0x000fca00000e060b */
[----:B------:R-:W-:Y:S04]  /*1af0*/  ST.E.U8 desc[UR36][R20.64+0x9005], R19 ;  /* 0x0090051314007985 */ /* 0x000fe8000c101124 */
[----:B------:R-:W2:Y:S02]  /*1b00*/  LDG.E.64 R10, desc[UR36][R6.64] ;  /* 0x00000024060a7981 */ /* 0x000ea4000c1e1b00 */
[----:B--2---:R-:W-:-:S05]  /*1b10*/  IADD3 R12, P0, PT, R10, R8, RZ ;  /* 0x000000080a0c7210 */ /* 0x004fca0007f1e0ff */
[----:B------:R-:W-:-:S05]  /*1b20*/  IMAD.X R13, RZ, RZ, R11, P0 ;  /* 0x000000ffff0d7224 */ /* 0x000fca00000e060b */
[----:B------:R0:W-:Y:S04]  /*1b30*/  ST.E.U8 desc[UR36][R12.64+0x9006], R23 ;  /* 0x009006170c007985 */ /* 0x0001e8000c101124 */
[----:B------:R-:W2:Y:S02]  /*1b40*/  LDG.E.64 R10, desc[UR36][R6.64] ;  /* 0x00000024060a7981 */ /* 0x000ea4000c1e1b00 */
[----:B--2---:R-:W-:-:S05]  /*1b50*/  IADD3 R22, P0, PT, R10, R8, RZ ;  /* 0x000000080a167210 */ /* 0x004fca0007f1e0ff */
[----:B0-----:R-:W-:-:S05]  /*1b60*/  IMAD.X R23, RZ, RZ, R11, P0 ;  /* 0x000000ffff177224 */ /* 0x001fca00000e060b */
[----:B------:R-:W-:Y:S04]  /*1b70*/  ST.E.U8 desc[UR36][R22.64+0x9007], R9 ;  /* 0x0090070916007985 */ /* 0x000fe8000c101124 */
[----:B------:R-:W2:Y:S02]  /*1b80*/  LDG.E.64 R10, desc[UR36][R6.64] ;  /* 0x00000024060a7981 */ /* 0x000ea4000c1e1b00 */
[----:B--2---:R-:W-:Y:S01]  /*1b90*/  IADD3 R14, P0, PT, R10, R8, RZ ;  /* 0x000000080a0e7210 */ /* 0x004fe20007f1e0ff */
[----:B------:R-:W-:-:S04]  /*1ba0*/  IMAD.MOV.U32 R10, RZ, RZ, 0x61 ;  /* 0x00000061ff0a7424 */ /* 0x000fc800078e00ff */
[--C-:B------:R-:W-:Y:S01]  /*1bb0*/  IMAD.X R15, RZ, RZ, R11.reuse, P0 ;  /* 0x000000ffff0f7224 */ /* 0x100fe200000e060b */
[----:B------:R-:W-:-:S05]  /*1bc0*/  PRMT R11, R10, 0x7610, R11 ;  /* 0x000076100a0b7816 */ /* 0x000fca000000000b */
[----:B------:R0:W-:Y:S04]  /*1bd0*/  ST.E.U8 desc[UR36][R14.64+0x9008], R11 ;  /* 0x0090080b0e007985 */ /* 0x0001e8000c101124 */
[----:B0-----:R-:W2:Y:S02]  /*1be0*/  LDG.E.64 R10, desc[UR36][R6.64] ;  /* 0x00000024060a7981 */ /* 0x001ea4000c1e1b00 */
[----:B--2---:R-:W-:-:S05]  /*1bf0*/  IADD3 R12, P0, PT, R10, R8, RZ ;  /* 0x000000080a0c7210 */ /* 0x004fca0007f1e0ff */
[----:B------:R-:W-:-:S05]  /*1c00*/  IMAD.X R13, RZ, RZ, R11, P0 ;  /* 0x000000ffff0d7224 */ /* 0x000fca00000e060b */
[----:B------:R0:W-:Y:S04]  /*1c10*/  ST.E.U8 desc[UR36][R12.64+0x9009], R9 ;  /* 0x009009090c007985 */ /* 0x0001e8000c101124 */
[----:B------:R-:W2:Y:S02]  /*1c20*/  LDG.E.64 R10, desc[UR36][R6.64] ;  /* 0x00000024060a7981 */ /* 0x000ea4000c1e1b00 */
[----:B--2---:R-:W-:Y:S01]  /*1c30*/  IADD3 R20, P0, PT, R10, R8, RZ ;  /* 0x000000080a147210 */ /* 0x004fe20007f1e0ff */
[----:B------:R-:W-:-:S04]  /*1c40*/  IMAD.MOV.U32 R10, RZ, RZ, 0x70 ;  /* 0x00000070ff0a7424 */ /* 0x000fc800078e00ff */
[----:B------:R-:W-:Y:S01]  /*1c50*/  IMAD.X R21, RZ, RZ, R11, P0 ;  /* 0x000000ffff157224 */ /* 0x000fe200000e060b */
[----:B0-----:R-:W-:-:S05]  /*1c60*/  PRMT R13, R10, 0x7610, R13 ;  /* 0x000076100a0d7816 */ /* 0x001fca000000000d */
[----:B------:R0:W-:Y:S04]  /*1c70*/  ST.E.U8 desc[UR36][R20.64+0x900a], R13 ;  /* 0x00900a0d14007985 */ /* 0x0001e8000c101124 */
[----:B------:R-:W2:Y:S02]  /*1c80*/  LDG.E.64 R10, desc[UR36][R6.64] ;  /* 0x00000024060a7981 */ /* 0x000ea4000c1e1b00 */
[----:B--2---:R-:W-:Y:S01]  /*1c90*/  IADD3 R14, P0, PT, R10, R8, RZ ;  /* 0x000000080a0e7210 */ /* 0x004fe20007f1e0ff */
[----:B------:R-:W-:-:S04]  /*1ca0*/  IMAD.MOV.U32 R10, RZ, RZ, 0x65 ;  /* 0x00000065ff0a7424 */ /* 0x000fc800078e00ff */
[----:B------:R-:W-:Y:S01]  /*1cb0*/  IMAD.X R15, RZ, RZ, R11, P0 ;  /* 0x000000ffff0f7224 */ /* 0x000fe200000e060b */
[----:B------:R-:W-:-:S05]  /*1cc0*/  PRMT R9, R10, 0x7610, R9 ;  /* 0x000076100a097816 */ /* 0x000fca0000000009 */
[----:B------:R-:W-:Y:S04]  /*1cd0*/  ST.E.U8 desc[UR36][R14.64+0x900b], R9 ;  /* 0x00900b090e007985 */ /* 0x000fe8000c101124 */
[----:B------:R-:W2:Y:S02]  /*1ce0*/  LDG.E.64 R10, desc[UR36][R6.64] ;  /* 0x00000024060a7981 */ /* 0x000ea4000c1e1b00 */
[----:B--2---:R-:W-:Y:S01]  /*1cf0*/  IADD3 R12, P0, PT, R10, R8, RZ ;  /* 0x000000080a0c7210 */ /* 0x004fe20007f1e0ff */
[----:B------:R-:W-:-:S04]  /*1d00*/  IMAD.MOV.U32 R10, RZ, RZ, 0x6e ;  /* 0x0000006eff0a7424 */ /* 0x000fc800078e00ff */
[--C-:B0-----:R-:W-:Y:S01]  /*1d10*/  IMAD.X R13, RZ, RZ, R11.reuse, P0 ;  /* 0x000000ffff0d7224 */ /* 0x101fe200000e060b */
[----:B------:R-:W-:-:S05]  /*1d20*/  PRMT R11, R10, 0x7610, R11 ;  /* 0x000076100a0b7816 */ /* 0x000fca000000000b */
[----:B------:R0:W-:Y:S04]  /*1d30*/  ST.E.U8 desc[UR36][R12.64+0x900c], R11 ;  /* 0x00900c0b0c007985 */ /* 0x0001e8000c101124 */
[----:B0-----:R-:W2:Y:S02]  /*1d40*/  LDG.E.64 R10, desc[UR36][R6.64] ;  /* 0x00000024060a7981 */ /* 0x001ea4000c1e1b00 */
[----:B--2---:R-:W-:-:S05]  /*1d50*/  IADD3 R20, P0, PT, R10, R8, RZ ;  /* 0x000000080a147210 */ /* 0x004fca0007f1e0ff */
[----:B------:R-:W-:-:S05]  /*1d60*/  IMAD.X R21, RZ, RZ, R11, P0 ;  /* 0x000000ffff157224 */ /* 0x000fca00000e060b */
[----:B------:R0:W-:Y:S04]  /*1d70*/  ST.E.U8 desc[UR36][R20.64+0x900d], RZ ;  /* 0x00900dff14007985 */ /* 0x0001e8000c101124 */
[----:B------:R-:W2:Y:S02]  /*1d80*/  LDG.E.64 R8, desc[UR36][R4.64] ;  /* 0x0000002404087981 */ /* 0x000ea4000c1e1b00 */
[----:B--2---:R-:W-:-:S05]  /*1d90*/  IMAD.WIDE.U32 R10, R0, 0x1c, R8 ;  /* 0x0000001c000a7825 */ /* 0x004fca00078e0008 */
[----:B------:R-:W2:Y:S02]  /*1da0*/  LD.E R8, desc[UR36][R10.64+0x18] ;  /* 0x000018240a087980 */ /* 0x000ea4000c101900 */
[----:B--2---:R-:W-:-:S04]  /*1db0*/  LOP3.LUT R8, R8, 0xfff003ff, RZ, 0xc0, !PT ;  /* 0xfff003ff08087812 */ /* 0x004fc800078ec0ff */
[----:B------:R-:W-:-:S05]  /*1dc0*/  LOP3.LUT R15, R8, 0x3800, RZ, 0xfc, !PT ;  /* 0x00003800080f7812 */ /* 0x000fca00078efcff */
[----:B------:R0:W-:Y:S04]  /*1dd0*/  ST.E desc[UR36][R10.64+0x18], R15 ;  /* 0x0000180f0a007985 */ /* 0x0001e8000c101924 */
[----:B------:R0:W5:Y:S01]  /*1de0*/  LDG.E.64 R8, desc[UR36][R4.64] ;  /* 0x0000002404087981 */ /* 0x000162000c1e1b00 */
[----:B------:R-:W-:Y:S01]  /*1df0*/  SHF.R.U32.HI R3, RZ, 0xd, R3 ;  /* 0x0000000dff037819 */ /* 0x000fe20000011603 */
[----:B------:R-:W-:Y:S01]  /*1e00*/  UMOV UR4, URZ ;  /* 0x000000ff00047c82 */ /* 0x000fe20008000000 */
[----:B------:R-:W-:Y:S01]  /*1e10*/  UMOV UR5, URZ ;  /* 0x000000ff00057c82 */ /* 0x000fe20008000000 */
[----:B------:R-:W-:Y:S01]  /*1e20*/  UMOV UR6, URZ ;  /* 0x000000ff00067c82 */ /* 0x000fe20008000000 */
[----:B------:R-:W-:-:S07]  /*1e30*/  LOP3.LUT R3, R3, 0x3ff, RZ, 0xc0, !PT ;  /* 0x000003ff03037812 */ /* 0x000fce00078ec0ff */
.L_x_29:
[----:B0----5:R-:W-:-:S04]  /*1e40*/  IADD3 R4, P0, PT, R8, UR5, RZ ;  /* 0x0000000508047c10 */ /* 0x021fc8000ff1e0ff */
[----:B------:R-:W-:-:S05]  /*1e50*/  IADD3.X R5, PT, PT, R9, UR6, RZ, P0, !PT ;  /* 0x0000000609057c10 */ /* 0x000fca00087fe4ff */
[----:B------:R-:W2:Y:S02]  /*1e60*/  LD.E R15, desc[UR36][R4.64+0x14] ;  /* 0x00001424040f7980 */ /* 0x000ea4000c101900 */
[----:B--2---:R-:W-:-:S04]  /*1e70*/  SHF.R.U32.HI R6, RZ, 0xd, R15 ;  /* 0x0000000dff067819 */ /* 0x004fc8000001160f */
[----:B------:R-:W-:Y:S02]  /*1e80*/  LOP3.LUT R10, R6, 0x3ff, RZ, 0xc0, !PT ;  /* 0x000003ff060a7812 */ /* 0x000fe400078ec0ff */
[----:B------:R-:W-:Y:S02]  /*1e90*/  LOP3.LUT R6, R15, 0x1, RZ, 0xc0, !PT ;  /* 0x000000010f067812 */ /* 0x000fe400078ec0ff */
[----:B------:R-:W-:-:S04]  /*1ea0*/  ISETP.GT.U32.AND P0, PT, R10, R3, PT ;  /* 0x000000030a00720c */ /* 0x000fc80003f04070 */
[----:B------:R-:W-:-:S13]  /*1eb0*/  ISETP.NE.U32.OR P0, PT, R6, 0x1, P0 ;  /* 0x000000010600780c */ /* 0x000fda0000705470 */
[----:B------:R-:W0:Y:S01]  /*1ec0*/  @!P0 LDC.64 R6, c[0x4][0x8] ;  /* 0x01000200ff068b82 */ /* 0x000e220000000a00 */
[----:B------:R-:W-:-:S05]  /*1ed0*/  @!P0 VIADD R10, R15, 0x2000 ;  /* 0x000020000f0a8836 */ /* 0x000fca0000000000 */
[----:B------:R-:W-:-:S04]  /*1ee0*/  @!P0 LOP3.LUT R10, R10, 0x7fe000, RZ, 0xc0, !PT ;  /* 0x007fe0000a0a8812 */ /* 0x000fc800078ec0ff */
[----:B------:R-:W-:-:S05]  /*1ef0*/  @!P0 LOP3.LUT R15, R10, 0xff801fff, R15, 0xf8, !PT ;  /* 0xff801fff0a0f8812 */ /* 0x000fca00078ef80f */
[----:B------:R1:W-:Y:S04]  /*1f00*/  @!P0 ST.E desc[UR36][R4.64+0x14], R15 ;  /* 0x0000140f04008985 */ /* 0x0003e8000c101924 */
[----:B0-----:R-:W2:Y:S02]  /*1f10*/  @!P0 LDG.E.64 R8, desc[UR36][R6.64] ;  /* 0x0000002406088981 */ /* 0x001ea4000c1e1b00 */
[----:B--2---:R-:W-:-:S04]  /*1f20*/  IADD3 R10, P0, PT, R8, UR5, RZ ;  /* 0x00000005080a7c10 */ /* 0x004fc8000ff1e0ff */
        /* <DEDUP_REMOVED lines=8> */
[----:B-1----:R-:W-:-:S05]  /*1fb0*/  @!P0 VIADD R4, R19, 0x2000 ;  /* 0x0000200013048836 */ /* 0x002fca0000000000 */
        /* <DEDUP_REMOVED lines=87> */
[----:B0-----:R1:W5:Y:S01]  /*2530*/  @!P0 LDG.E.64 R8, desc[UR36][R12.64] ;  /* 0x000000240c088981 */ /* 0x001362000c1e1b00 */
[----:B------:R-:W-:Y:S02]  /*2540*/  UIADD3 UR5, UP0, UPT, UR5, 0xe0, URZ ;  /* 0x000000e005057890 */ /* 0x000fe4000ff1e0ff */
[----:B------:R-:W-:Y:S02]  /*2550*/  UIADD3 UR4, UPT, UPT, UR4, 0x8, URZ ;  /* 0x0000000804047890 */ /* 0x000fe4000fffe0ff */
[----:B------:R-:W-:Y:S02]  /*2560*/  UIADD3.X UR6, UPT, UPT, URZ, UR6, URZ, UP0, !UPT ;  /* 0x00000006ff067290 */ /* 0x000fe400087fe4ff */
[----:B------:R-:W-:-:S09]  /*2570*/  UISETP.NE.AND UP0, UPT, UR4, 0x400, UPT ;  /* 0x000004000400788c */ /* 0x000fd2000bf05270 */
[----:B-1----:R-:W-:Y:S05]  /*2580*/  BRA.U UP0, `(.L_x_29) ;  /* 0xfffffff9002c7547 */ /* 0x002fea000b83ffff */
[----:B-----5:R-:W-:-:S05]  /*2590*/  IMAD.WIDE.U32 R8, R0, 0x1c, R8 ;  /* 0x0000001c00087825 */ /* 0x020fca00078e0008 */
[----:B------:R-:W2:Y:S01]  /*25a0*/  LD.E R6, desc[UR36][R8.64+0x14] ;  /* 0x0000142408067980 */ /* 0x000ea2000c101900 */
[----:B------:R-:W0:Y:S01]  /*25b0*/  LDC.64 R4, c[0x4][0x10] ;  /* 0x01000400ff047b82 */ /* 0x000e220000000a00 */
[----:B--2---:R-:W-:-:S05]  /*25c0*/  LOP3.LUT R7, R6, 0xff801fff, RZ, 0xc0, !PT ;  /* 0xff801fff06077812 */ /* 0x004fca00078ec0ff */
[----:B------:R1:W-:Y:S04]  /*25d0*/  ST.E desc[UR36][R8.64+0x14], R7 ;  /* 0x0000140708007985 */ /* 0x0003e8000c101924 */
[----:B0-----:R-:W2:Y:S04]  /*25e0*/  LDG.E.64 R4, desc[UR36][R4.64] ;  /* 0x0000002404047981 */ /* 0x001ea8000c1e1b00 */
[----:B--2---:R-:W2:Y:S01]  /*25f0*/  LD.E R6, desc[UR36][R4.64+0x80] ;  /* 0x0000802404067980 */ /* 0x004ea2000c101900 */
[----:B------:R-:W-:Y:S01]  /*2600*/  BSSY.RECONVERGENT B0, `(.L_x_30) ;  /* 0x000001d000007945 */ /* 0x000fe20003800200 */
[----:B--2---:R-:W-:-:S13]  /*2610*/  LOP3.LUT P0, RZ, R6, 0xff800, RZ, 0xc0, !PT ;  /* 0x000ff80006ff7812 */ /* 0x004fda000780c0ff */
[----:B-1----:R-:W-:Y:S05]  /*2620*/  @!P0 BRA `(.L_x_31) ;  /* 0x0000000000688947 */ /* 0x002fea0003800000 */
[----:B------:R-:W0:Y:S02]  /*2630*/  LDC.64 R6, c[0x4][0x8] ;  /* 0x01000200ff067b82 */ /* 0x000e240000000a00 */
[----:B0-----:R-:W5:Y:S01]  /*2640*/  LDG.E.64 R6, desc[UR36][R6.64] ;  /* 0x0000002406067981 */ /* 0x001f62000c1e1b00 */
[----:B------:R-:W-:Y:S01]  /*2650*/  BSSY.RECONVERGENT B1, `(.L_x_32) ;  /* 0x0000016000017945 */ /* 0x000fe20003800200 */
[----:B------:R-:W-:-:S07]  /*2660*/  IMAD.MOV.U32 R19, RZ, RZ, RZ ;  /* 0x000000ffff137224 */ /* 0x000fce00078e00ff */
.L_x_33:
[----:B------:R-:W-:-:S05]  /*2670*/  IMAD.WIDE.U32 R10, R19, 0x2, R4 ;  /* 0x00000002130a7825 */ /* 0x000fca00078e0004 */
[----:B------:R-:W2:Y:S02]  /*2680*/  LD.E.U16 R9, desc[UR36][R10.64+0x84] ;  /* 0x000084240a097980 */ /* 0x000ea4000c101500 */
[----:B--2--5:R-:W-:-:S06]  /*2690*/  IMAD.WIDE.U32 R8, R9, 0x1c, R6 ;  /* 0x0000001c09087825 */ /* 0x024fcc00078e0006 */
[----:B------:R-:W2:Y:S02]  /*26a0*/  LD.E R8, desc[UR36][R8.64+0x14] ;  /* 0x0000142408087980 */ /* 0x000ea4000c101900 */
[----:B--2---:R-:W-:-:S04]  /*26b0*/  SHF.R.U32.HI R12, RZ, 0xd, R8 ;  /* 0x0000000dff0c7819 */ /* 0x004fc80000011608 */
[----:B------:R-:W-:-:S04]  /*26c0*/  LOP3.LUT R12, R12, 0x3ff, RZ, 0xc0, !PT ;  /* 0x000003ff0c0c7812 */ /* 0x000fc800078ec0ff */
[----:B------:R-:W-:-:S13]  /*26d0*/  ISETP.GT.U32.AND P0, PT, R12, R3, PT ;  /* 0x000000030c00720c */ /* 0x000fda0003f04070 */
[----:B------:R-:W2:Y:S01]  /*26e0*/  @!P0 LD.E.U16 R21, desc[UR36][R10.64+0x86] ;  /* 0x000086240a158980 */ /* 0x000ea2000c101500 */
[----:B------:R-:W0:Y:S03]  /*26f0*/  @!P0 LDC.64 R12, c[0x4][0x10] ;  /* 0x01000400ff0c8b82 */ /* 0x000e260000000a00 */
[----:B--2---:R1:W-:Y:S04]  /*2700*/  @!P0 ST.E.U16 desc[UR36][R10.64+0x84], R21 ;  /* 0x000084150a008985 */ /* 0x0043e8000c101524 */
[----:B0-----:R-:W2:Y:S01]  /*2710*/  @!P0 LDG.E.64 R4, desc[UR36][R12.64] ;  /* 0x000000240c048981 */ /* 0x001ea2000c1e1b00 */
[----:B------:R-:W0:Y:S01]  /*2720*/  @!P0 LDC.64 R14, c[0x4][0x8] ;  /* 0x01000200ff0e8b82 */ /* 0x000e220000000a00 */
[----:B------:R-:W-:-:S02]  /*2730*/  VIADD R19, R19, 0x1 ;  /* 0x0000000113137836 */ /* 0x000fc40000000000 */
[----:B0-----:R1:W5:Y:S04]  /*2740*/  @!P0 LDG.E.64 R6, desc[UR36][R14.64] ;  /* 0x000000240e068981 */ /* 0x001368000c1e1b00 */
[----:B--2---:R-:W2:Y:S02]  /*2750*/  LD.E R20, desc[UR36][R4.64+0x80] ;  /* 0x0000802404147980 */ /* 0x004ea4000c101900 */
[----:B--2---:R-:W-:-:S04]  /*2760*/  SHF.R.U32.HI R8, RZ, 0xa, R20 ;  /* 0x0000000aff087819 */ /* 0x004fc80000011614 */
[----:B------:R-:W-:-:S05]  /*2770*/  LOP3.LUT R8, R8, 0x3ff, RZ, 0xc0, !PT ;  /* 0x000003ff08087812 */ /* 0x000fca00078ec0ff */
[----:B------:R-:W-:-:S05]  /*2780*/  VIADD R8, R8, 0xffffffff ;  /* 0xffffffff08087836 */ /* 0x000fca0000000000 */
[----:B------:R-:W-:-:S13]  /*2790*/  ISETP.GE.AND P0, PT, R19, R8, PT ;  /* 0x000000081300720c */ /* 0x000fda0003f06270 */
[----:B-1----:R-:W-:Y:S05]  /*27a0*/  @!P0 BRA `(.L_x_33) ;  /* 0xfffffffc00b08947 */ /* 0x002fea000383ffff */
[----:B------:R-:W-:Y:S05]  /*27b0*/  BSYNC.RECONVERGENT B1 ;  /* 0x0000000000017941 */ /* 0x000fea0003800200 */
.L_x_32:
[----:B-----5:R-:W-:-:S07]  /*27c0*/  IMAD.MOV.U32 R6, RZ, RZ, R20 ;  /* 0x000000ffff067224 */ /* 0x020fce00078e0014 */
.L_x_31:
[----:B------:R-:W-:Y:S05]  /*27d0*/  BSYNC.RECONVERGENT B0 ;  /* 0x0000000000007941 */ /* 0x000fea0003800200 */
.L_x_30:
[----:B------:R-:W0:Y:S01]  /*27e0*/  LDC.64 R8, c[0x4][0x10] ;  /* 0x01000400ff087b82 */ /* 0x000e220000000a00 */
[----:B------:R-:W-:-:S04]  /*27f0*/  SHF.R.U32.HI R6, RZ, 0x9, R6 ;  /* 0x00000009ff067819 */ /* 0x000fc80000011606 */
[----:B------:R-:W-:-:S04]  /*2800*/  LOP3.LUT R7, R6, 0x7fe, RZ, 0xc0, !PT ;  /* 0x000007fe06077812 */ /* 0x000fc800078ec0ff */
[----:B------:R-:W-:-:S05]  /*2810*/  IADD3 R6, P0, PT, R4, R7, RZ ;  /* 0x0000000704067210 */ /* 0x000fca0007f1e0ff */
[----:B------:R-:W-:-:S05]  /*2820*/  IMAD.X R7, RZ, RZ, R5, P0 ;  /* 0x000000ffff077224 */ /* 0x000fca00000e0605 */
[----:B------:R1:W-:Y:S04]  /*2830*/  ST.E.U16 desc[UR36][R6.64+0x82], R0 ;  /* 0x0000820006007985 */ /* 0x0003e8000c101524 */
[----:B0-----:R-:W2:Y:S04]  /*2840*/  LDG.E.64 R4, desc[UR36][R8.64] ;  /* 0x0000002408047981 */ /* 0x001ea8000c1e1b00 */
[----:B--2---:R-:W2:Y:S01]  /*2850*/  LD.E R3, desc[UR36][R4.64+0x80] ;  /* 0x0000802404037980 */ /* 0x004ea2000c101900 */
[----:B------:R-:W-:Y:S01]  /*2860*/  BSSY.RECONVERGENT B0, `(.L_x_34) ;  /* 0x00000b0000007945 */ /* 0x000fe20003800200 */
[----:B--2---:R-:W-:-:S13]  /*2870*/  LOP3.LUT P0, RZ, R3, 0xffc00, RZ, 0xc0, !PT ;  /* 0x000ffc0003ff7812 */ /* 0x004fda000780c0ff */
[----:B-1----:R-:W-:Y:S05]  /*2880*/  @!P0 BRA `(.L_x_35) ;  /* 0x0000000800b48947 */ /* 0x002fea0003800000 */
[----:B------:R-:W0:Y:S02]  /*2890*/  LDC.64 R6, c[0x4][0x8] ;  /* 0x01000200ff067b82 */ /* 0x000e240000000a00 */
[----:B0-----:R-:W2:Y:S01]  /*28a0*/  LDG.E.64 R6, desc[UR36][R6.64] ;  /* 0x0000002406067981 */ /* 0x001ea2000c1e1b00 */
[----:B------:R-:W-:Y:S01]  /*28b0*/  SHF.R.U32.HI R3, RZ, 0xa, R3 ;  /* 0x0000000aff037819 */ /* 0x000fe20000011603 */
[----:B------:R-:W-:Y:S01]  /*28c0*/  BSSY.RECONVERGENT B1, `(.L_x_36) ;  /* 0x0000064000017945 */ /* 0x000fe20003800200 */
[----:B------:R-:W-:Y:S01]  /*28d0*/  PRMT R21, RZ, 0x7610, R21 ;  /* 0x00007610ff157816 */ /* 0x000fe20000000015 */
[----:B------:R-:W-:Y:S01]  /*28e0*/  IMAD.MOV.U32 R19, RZ, RZ, RZ ;  /* 0x000000ffff137224 */ /* 0x000fe200078e00ff */
[----:B------:R-:W-:-:S04]  /*28f0*/  LOP3.LUT R3, R3, 0x3ff, RZ, 0xc0, !PT ;  /* 0x000003ff03037812 */ /* 0x000fc800078ec0ff */
[C---:B------:R-:W-:Y:S02]  /*2900*/  ISETP.GE.U32.AND P1, PT, R3.reuse, 0x4, PT ;  /* 0x000000040300780c */ /* 0x040fe40003f26070 */
[----:B------:R-:W-:-:S04]  /*2910*/  VIMNMX.U32 R22, PT, PT, R3, 0x1, !PT ;  /* 0x0000000103167848 */ /* 0x000fc80007fe0000 */
[----:B------:R-:W-:-:S04]  /*2920*/  LOP3.LUT R23, R22, 0x3, RZ, 0xc0, !PT ;  /* 0x0000000316177812 */ /* 0x000fc800078ec0ff */
[----:B------:R-:W-:Y:S01]  /*2930*/  ISETP.NE.AND P0, PT, R23, RZ, PT ;  /* 0x000000ff1700720c */ /* 0x000fe20003f05270 */
[----:B--2---:R-:W-:Y:S02]  /*2940*/  IMAD.WIDE.U32 R8, R0, 0x1c, R6 ;  /* 0x0000001c00087825 */ /* 0x004fe400078e0006 */
[----:B------:R-:W-:Y:S10]  /*2950*/  @!P1 BRA `(.L_x_37) ;  /* 0x0000000400689947 */ /* 0x000ff40003800000 */
[----:B------:R-:W-:Y:S01]  /*2960*/  IADD3 R10, P1, PT, R4, 0x88a, RZ ;  /* 0x0000088a040a7810 */ /* 0x000fe20007f3e0ff */
[----:B------:R-:W-:Y:S01]  /*2970*/  IMAD.MOV.U32 R24, RZ, RZ, RZ ;  /* 0x000000ffff187224 */ /* 0x000fe200078e00ff */
[----:B------:R-:W-:Y:S02]  /*2980*/  LOP3.LUT R19, R22, 0x3fc, RZ, 0xc0, !PT ;  /* 0x000003fc16137812 */ /* 0x000fe400078ec0ff */
[----:B------:R-:W-:Y:S01]  /*2990*/  PRMT R21, RZ, 0x7610, R21 ;  /* 0x00007610ff157816 */ /* 0x000fe20000000015 */
[----:B------:R-:W-:-:S08]  /*29a0*/  IMAD.X R11, RZ, RZ, R5, P1 ;  /* 0x000000ffff0b7224 */ /* 0x000fd000008e0605 */
.L_x_38:
[----:B------:R-:W2:Y:S04]  /*29b0*/  LD.E.U16 R25, desc[UR36][R10.64+-0x6] ;  /* 0xfffffa240a197980 */ /* 0x000ea8000c101500 */
[----:B------:R-:W3:Y:S01]  /*29c0*/  LD.E.U16 R27, desc[UR36][R10.64+-0x4] ;  /* 0xfffffc240a1b7980 */ /* 0x000ee2000c101500 */
[----:B--2---:R-:W-:-:S05]  /*29d0*/  IMAD.WIDE.U32 R14, R25, 0x1c, R6 ;  /* 0x0000001c190e7825 */ /* 0x004fca00078e0006 */
[----:B------:R-:W2:Y:S02]  /*29e0*/  LD.E R12, desc[UR36][R14.64+0x18] ;  /* 0x000018240e0c7980 */ /* 0x000ea4000c101900 */
[----:B--2---:R-:W-:-:S04]  /*29f0*/  LOP3.LUT R12, R12, 0xffc00, RZ, 0xc0, !PT ;  /* 0x000ffc000c0c7812 */ /* 0x004fc800078ec0ff */
[----:B------:R-:W-:Y:S01]  /*2a00*/  ISETP.GT.U32.AND P1, PT, R12, 0x3800, PT ;  /* 0x000038000c00780c */ /* 0x000fe20003f24070 */
[----:B---3--:R-:W-:-:S05]  /*2a10*/  IMAD.WIDE.U32 R12, R27, 0x1c, R6 ;  /* 0x0000001c1b0c7825 */ /* 0x008fca00078e0006 */
[----:B------:R-:W2:Y:S07]  /*2a20*/  LD.E R30, desc[UR36][R12.64+0x18] ;  /* 0x000018240c1e7980 */ /* 0x000eae000c101900 */
[----:B------:R-:W3:Y:S04]  /*2a30*/  @!P1 LD.E R26, desc[UR36][R14.64+0x14] ;  /* 0x000014240e1a9980 */ /* 0x000ee8000c101900 */
[----:B------:R-:W4:Y:S01]  /*2a40*/  @!P1 LD.E R28, desc[UR36][R8.64+0x14] ;  /* 0x00001424081c9980 */ /* 0x000f22000c101900 */
[----:B------:R-:W-:-:S04]  /*2a50*/  @!P1 PRMT R29, R21, 0x9910, RZ ;  /* 0x00009910151d9816 */ /* 0x000fc800000000ff */
[----:B------:R-:W-:Y:S02]  /*2a60*/  @!P1 ISETP.NE.AND P2, PT, R29, RZ, PT ;  /* 0x000000ff1d00920c */ /* 0x000fe40003f45270 */
[----:B------:R-:W5:Y:S01]  /*2a70*/  LD.E.U16 R29, desc[UR36][R10.64+-0x2] ;  /* 0xfffffe240a1d7980 */ /* 0x000f62000c101500 */
[----:B------:R-:W-:Y:S02]  /*2a80*/  PLOP3.LUT P3, PT, PT, PT, PT, 0x8, 0x80 ;  /* 0x000000000080781c */ /* 0x000fe40003f6e170 */
[----:B--2---:R-:W-:Y:S02]  /*2a90*/  LOP3.LUT R30, R30, 0xffc00, RZ, 0xc0, !PT ;  /* 0x000ffc001e1e7812 */ /* 0x004fe400078ec0ff */
[----:B---3--:R-:W-:Y:S02]  /*2aa0*/  @!P1 SHF.R.U32.HI R26, RZ, 0x3, R26 ;  /* 0x00000003ff1a9819 */ /* 0x008fe4000001161a */
[----:B----4-:R-:W-:Y:S02]  /*2ab0*/  @!P1 SHF.R.U32.HI R28, RZ, 0x3, R28 ;  /* 0x00000003ff1c9819 */ /* 0x010fe4000001161c */
[----:B------:R-:W-:-:S02]  /*2ac0*/  @!P1 LOP3.LUT R26, R26, 0x3ff, RZ, 0xc0, !PT ;  /* 0x000003ff1a1a9812 */ /* 0x000fc400078ec0ff */
[----:B------:R-:W-:-:S04]  /*2ad0*/  @!P1 LOP3.LUT R15, R28, 0x3ff, RZ, 0xc0, !PT ;  /* 0x000003ff1c0f9812 */ /* 0x000fc800078ec0ff */
[----:B------:R-:W-:Y:S02]  /*2ae0*/  @!P1 ISETP.GE.U32.AND P3, PT, R26, R15, !P2 ;  /* 0x0000000f1a00920c */ /* 0x000fe40005766070 */
[----:B------:R-:W-:Y:S01]  /*2af0*/  ISETP.GT.U32.AND P1, PT, R30, 0x3800, PT ;  /* 0x000038001e00780c */ /* 0x000fe20003f24070 */
[----:B-----5:R-:W-:-:S05]  /*2b00*/  IMAD.WIDE.U32 R14, R29, 0x1c, R6 ;  /* 0x0000001c1d0e7825 */ /* 0x020fca00078e0006 */
[----:B------:R-:W2:Y:S07]  /*2b10*/  LD.E R28, desc[UR36][R14.64+0x18] ;  /* 0x000018240e1c7980 */ /* 0x000eae000c101900 */
[----:B------:R-:W3:Y:S04]  /*2b20*/  @!P1 LD.E R12, desc[UR36][R12.64+0x14] ;  /* 0x000014240c0c9980 */ /* 0x000ee8000c101900 */
[----:B------:R-:W4:Y:S01]  /*2b30*/  @!P1 LD.E R31, desc[UR36][R8.64+0x14] ;  /* 0x00001424081f9980 */ /* 0x000f22000c101900 */
[----:B------:R-:W-:-:S04]  /*2b40*/  SEL R26, R21, 0x1, !P3 ;  /* 0x00000001151a7807 */ /* 0x000fc80005800000 */
[----:B------:R-:W-:-:S04]  /*2b50*/  @!P1 PRMT R21, R26, 0x9910, RZ ;  /* 0x000099101a159816 */ /* 0x000fc800000000ff */
[----:B------:R-:W-:Y:S02]  /*2b60*/  @!P1 ISETP.NE.AND P5, PT, R21, RZ, PT ;  /* 0x000000ff1500920c */ /* 0x000fe40003fa5270 */
[----:B------:R-:W5:Y:S01]  /*2b70*/  LD.E.U16 R21, desc[UR36][R10.64] ;  /* 0x000000240a157980 */ /* 0x000f62000c101500 */
[----:B------:R-:W-:Y:S02]  /*2b80*/  PLOP3.LUT P4, PT, PT, PT, PT, 0x8, 0x80 ;  /* 0x000000000080781c */ /* 0x000fe40003f8e170 */
[----:B--2---:R-:W-:-:S04]  /*2b90*/  LOP3.LUT R28, R28, 0xffc00, RZ, 0xc0, !PT ;  /* 0x000ffc001c1c7812 */ /* 0x004fc800078ec0ff */
[----:B------:R-:W-:Y:S02]  /*2ba0*/  ISETP.GT.U32.AND P2, PT, R28, 0x3800, PT ;  /* 0x000038001c00780c */ /* 0x000fe40003f44070 */
[----:B---3--:R-:W-:Y:S02]  /*2bb0*/  @!P1 SHF.R.U32.HI R28, RZ, 0x3, R12 ;  /* 0x00000003ff1c9819 */ /* 0x008fe4000001160c */
[----:B----4-:R-:W-:Y:S02]  /*2bc0*/  @!P1 SHF.R.U32.HI R31, RZ, 0x3, R31 ;  /* 0x00000003ff1f9819 */ /* 0x010fe4000001161f */
[----:B------:R-:W-:Y:S02]  /*2bd0*/  @!P1 LOP3.LUT R28, R28, 0x3ff, RZ, 0xc0, !PT ;  /* 0x000003ff1c1c9812 */ /* 0x000fe400078ec0ff */
[----:B------:R-:W-:-:S05]  /*2be0*/  @!P1 LOP3.LUT R31, R31, 0x3ff, RZ, 0xc0, !PT ;  /* 0x000003ff1f1f9812 */ /* 0x000fca00078ec0ff */
[----:B------:R-:W2:Y:S01]  /*2bf0*/  @!P2 LD.E R30, desc[UR36][R14.64+0x14] ;  /* 0x000014240e1ea980 */ /* 0x000ea2000c101900 */
[----:B------:R-:W-:-:S03]  /*2c00*/  @!P1 ISETP.GE.U32.AND P4, PT, R28, R31, !P5 ;  /* 0x0000001f1c00920c */ /* 0x000fc60006f86070 */
[----:B------:R-:W3:Y:S01]  /*2c10*/  @!P2 LD.E R32, desc[UR36][R8.64+0x14] ;  /* 0x000014240820a980 */ /* 0x000ee2000c101900 */
[----:B------:R-:W-:-:S04]  /*2c20*/  SEL R26, R26, 0x1, !P4 ;  /* 0x000000011a1a7807 */ /* 0x000fc80006000000 */
[----:B------:R-:W-:-:S04]  /*2c30*/  @!P2 PRMT R12, R26, 0x9910, RZ ;  /* 0x000099101a0ca816 */ /* 0x000fc800000000ff */
[----:B------:R-:W-:Y:S01]  /*2c40*/  @!P2 ISETP.NE.AND P5, PT, R12, RZ, PT ;  /* 0x000000ff0c00a20c */ /* 0x000fe20003fa5270 */
[----:B-----5:R-:W-:-:S05]  /*2c50*/  IMAD.WIDE.U32 R12, R21, 0x1c, R6 ;  /* 0x0000001c150c7825 */ /* 0x020fca00078e0006 */
[----:B------:R-:W4:Y:S01]  /*2c60*/  LD.E R14, desc[UR36][R12.64+0x18] ;  /* 0x000018240c0e7980 */ /* 0x000f22000c101900 */
[----:B------:R-:W-:Y:S02]  /*2c70*/  PLOP3.LUT P1, PT, PT, PT, PT, 0x8, 0x80 ;  /* 0x000000000080781c */ /* 0x000fe40003f2e170 */
[----:B--2---:R-:W-:Y:S02]  /*2c80*/  @!P2 SHF.R.U32.HI R30, RZ, 0x3, R30 ;  /* 0x00000003ff1ea819 */ /* 0x004fe4000001161e */
[----:B---3--:R-:W-:Y:S02]  /*2c90*/  @!P2 SHF.R.U32.HI R32, RZ, 0x3, R32 ;  /* 0x00000003ff20a819 */ /* 0x008fe40000011620 */
[----:B------:R-:W-:Y:S02]  /*2ca0*/  @!P2 LOP3.LUT R30, R30, 0x3ff, RZ, 0xc0, !PT ;  /* 0x000003ff1e1ea812 */ /* 0x000fe400078ec0ff */
[----:B------:R-:W-:-:S04]  /*2cb0*/  @!P2 LOP3.LUT R15, R32, 0x3ff, RZ, 0xc0, !PT ;  /* 0x000003ff200fa812 */ /* 0x000fc800078ec0ff */
[----:B------:R-:W-:Y:S02]  /*2cc0*/  @!P2 ISETP.GE.U32.AND P1, PT, R30, R15, !P5 ;  /* 0x0000000f1e00a20c */ /* 0x000fe40006f26070 */
[----:B----4-:R-:W-:-:S04]  /*2cd0*/  LOP3.LUT R14, R14, 0xffc00, RZ, 0xc0, !PT ;  /* 0x000ffc000e0e7812 */ /* 0x010fc800078ec0ff */
[----:B------:R-:W-:-:S13]  /*2ce0*/  ISETP.GT.U32.AND P2, PT, R14, 0x3800, PT ;  /* 0x000038000e00780c */ /* 0x000fda0003f44070 */
[----:B------:R0:W2:Y:S04]  /*2cf0*/  @!P2 LD.E R14, desc[UR36][R12.64+0x14] ;  /* 0x000014240c0ea980 */ /* 0x0000a8000c101900 */
[----:B------:R-:W3:Y:S01]  /*2d00*/  @!P2 LD.E R28, desc[UR36][R8.64+0x14] ;  /* 0x00001424081ca980 */ /* 0x000ee2000c101900 */
[----:B------:R-:W-:Y:S02]  /*2d10*/  ISETP.NE.AND P5, PT, R0, R25, PT ;  /* 0x000000190000720c */ /* 0x000fe40003fa5270 */
[----:B------:R-:W-:Y:S01]  /*2d20*/  SEL R26, R26, 0x1, !P1 ;  /* 0x000000011a1a7807 */ /* 0x000fe20004800000 */
[----:B------:R-:W-:Y:S01]  /*2d30*/  VIADD R15, R24, 0x1 ;  /* 0x00000001180f7836 */ /* 0x000fe20000000000 */
[----:B------:R-:W-:Y:S02]  /*2d40*/  ISETP.NE.AND P6, PT, R0, R27, PT ;  /* 0x0000001b0000720c */ /* 0x000fe40003fc5270 */
[----:B------:R-:W-:-:S02]  /*2d50*/  SEL R20, R24, R20, !P5 ;  /* 0x0000001418147207 */ /* 0x000fc40006800000 */
[----:B------:R-:W-:Y:S02]  /*2d60*/  SEL R3, R24, R3, P3 ;  /* 0x0000000318037207 */ /* 0x000fe40001800000 */
[----:B------:R-:W-:Y:S02]  /*2d70*/  @!P2 PRMT R25, R26, 0x9910, RZ ;  /* 0x000099101a19a816 */ /* 0x000fe400000000ff */
[C---:B------:R-:W-:Y:S02]  /*2d80*/  SEL R20, R15.reuse, R20, !P6 ;  /* 0x000000140f147207 */ /* 0x040fe40007000000 */
[----:B------:R-:W-:Y:S01]  /*2d90*/  SEL R15, R15, R3, P4 ;  /* 0x000000030f0f7207 */ /* 0x000fe20002000000 */
[----:B------:R-:W-:Y:S02]  /*2da0*/  @!P2 IMAD.MOV.U32 R3, RZ, RZ, R25 ;  /* 0x000000ffff03a224 */ /* 0x000fe400078e0019 */
[----:B0-----:R-:W-:-:S03]  /*2db0*/  VIADD R12, R24, 0x3 ;  /* 0x00000003180c7836 */ /* 0x001fc60000000000 */
[----:B------:R-:W-:Y:S01]  /*2dc0*/  @!P2 ISETP.NE.AND P6, PT, R3, RZ, PT ;  /* 0x000000ff0300a20c */ /* 0x000fe20003fc5270 */
[C---:B------:R-:W-:Y:S02]  /*2dd0*/  VIADD R3, R24.reuse, 0x2 ;  /* 0x0000000218037836 */ /* 0x040fe40000000000 */
[----:B------:R-:W-:Y:S01]  /*2de0*/  VIADD R24, R24, 0x4 ;  /* 0x0000000418187836 */ /* 0x000fe20000000000 */
[----:B------:R-:W-:Y:S02]  /*2df0*/  PLOP3.LUT P3, PT, PT, PT, PT, 0x8, 0x80 ;  /* 0x000000000080781c */ /* 0x000fe40003f6e170 */
[C---:B------:R-:W-:Y:S02]  /*2e00*/  ISETP.NE.AND P5, PT, R0.reuse, R29, PT ;  /* 0x0000001d0000720c */ /* 0x040fe40003fa5270 */
[----:B------:R-:W-:Y:S02]  /*2e10*/  ISETP.NE.AND P4, PT, R0, R21, PT ;  /* 0x000000150000720c */ /* 0x000fe40003f85270 */
[----:B------:R-:W-:-:S02]  /*2e20*/  SEL R20, R3, R20, !P5 ;  /* 0x0000001403147207 */ /* 0x000fc40006800000 */
[----:B------:R-:W-:Y:S02]  /*2e30*/  SEL R3, R3, R15, P1 ;  /* 0x0000000f03037207 */ /* 0x000fe40000800000 */
[----:B------:R-:W-:Y:S02]  /*2e40*/  SEL R20, R12, R20, !P4 ;  /* 0x000000140c147207 */ /* 0x000fe40006000000 */
[----:B--2---:R-:W-:Y:S02]  /*2e50*/  @!P2 SHF.R.U32.HI R14, RZ, 0x3, R14 ;  /* 0x00000003ff0ea819 */ /* 0x004fe4000001160e */
[----:B---3--:R-:W-:Y:S02]  /*2e60*/  @!P2 SHF.R.U32.HI R28, RZ, 0x3, R28 ;  /* 0x00000003ff1ca819 */ /* 0x008fe4000001161c */
[----:B------:R-:W-:Y:S02]  /*2e70*/  @!P2 LOP3.LUT R14, R14, 0x3ff, RZ, 0xc0, !PT ;  /* 0x000003ff0e0ea812 */ /* 0x000fe400078ec0ff */
[----:B------:R-:W-:-:S04]  /*2e80*/  @!P2 LOP3.LUT R13, R28, 0x3ff, RZ, 0xc0, !PT ;  /* 0x000003ff1c0da812 */ /* 0x000fc800078ec0ff */
[----:B------:R-:W-:Y:S02]  /*2e90*/  @!P2 ISETP.GE.U32.AND P3, PT, R14, R13, !P6 ;  /* 0x0000000d0e00a20c */ /* 0x000fe40007766070 */
[----:B------:R-:W-:Y:S02]  /*2ea0*/  ISETP.NE.AND P2, PT, R24, R19, PT ;  /* 0x000000131800720c */ /* 0x000fe40003f45270 */
[----:B------:R-:W-:Y:S02]  /*2eb0*/  IADD3 R10, P6, PT, R10, 0x8, RZ ;  /* 0x000000080a0a7810 */ /* 0x000fe40007fde0ff */
[----:B------:R-:W-:Y:S02]  /*2ec0*/  SEL R21, R26, 0x1, !P3 ;  /* 0x000000011a157807 */ /* 0x000fe40005800000 */
[----:B------:R-:W-:Y:S01]  /*2ed0*/  SEL R3, R12, R3, P3 ;  /* 0x000000030c037207 */ /* 0x000fe20001800000 */
[----:B------:R-:W-:-:S06]  /*2ee0*/  IMAD.X R11, RZ, RZ, R11, P6 ;  /* 0x000000ffff0b7224 */ /* 0x000fcc00030e060b */
[----:B------:R-:W-:Y:S05]  /*2ef0*/  @P2 BRA `(.L_x_38) ;  /* 0xfffffff800ac2947 */ /* 0x000fea000383ffff */
.L_x_37:
[----:B------:R-:W-:Y:S05]  /*2f00*/  BSYNC.RECONVERGENT B1 ;  /* 0x0000000000017941 */ /* 0x000fea0003800200 */
.L_x_36:
[----:B------:R-:W-:Y:S05]  /*2f10*/  @!P0 BRA `(.L_x_35) ;  /* 0x0000000400108947 */ /* 0x000fea0003800000 */
[----:B------:R-:W-:Y:S01]  /*2f20*/  ISETP.NE.AND P1, PT, R23, 0x1, PT ;  /* 0x000000011700780c */ /* 0x000fe20003f25270 */
[----:B------:R-:W-:Y:S01]  /*2f30*/  BSSY.RECONVERGENT B1, `(.L_x_39) ;  /* 0x000002d000017945 */ /* 0x000fe20003800200 */
[----:B------:R-:W-:-:S04]  /*2f40*/  LOP3.LUT R22, R22, 0x1, RZ, 0xc0, !PT ;  /* 0x0000000116167812 */ /* 0x000fc800078ec0ff */
[----:B------:R-:W-:-:S07]  /*2f50*/  ISETP.NE.U32.AND P0, PT, R22, 0x1, PT ;  /* 0x000000011600780c */ /* 0x000fce0003f05070 */
[----:B------:R-:W-:Y:S06]  /*2f60*/  @!P1 BRA `(.L_x_40) ;  /* 0x0000000000a49947 */ /* 0x000fec0003800000 */
[----:B------:R-:W-:-:S05]  /*2f70*/  IMAD.WIDE.U32 R24, R19, 0x2, R4 ;  /* 0x0000000213187825 */ /* 0x000fca00078e0004 */
[----:B------:R-:W2:Y:S04]  /*2f80*/  LD.E.U16 R15, desc[UR36][R24.64+0x884] ;  /* 0x00088424180f7980 */ /* 0x000ea8000c101500 */
[----:B------:R-:W3:Y:S01]  /*2f90*/  LD.E.U16 R23, desc[UR36][R24.64+0x886] ;  /* 0x0008862418177980 */ /* 0x000ee2000c101500 */
[----:B--2---:R-:W-:-:S05]  /*2fa0*/  IMAD.WIDE.U32 R12, R15, 0x1c, R6 ;  /* 0x0000001c0f0c7825 */ /* 0x004fca00078e0006 */
[----:B------:R-:W2:Y:S01]  /*2fb0*/  LD.E R14, desc[UR36][R12.64+0x18] ;  /* 0x000018240c0e7980 */ /* 0x000ea2000c101900 */
[----:B---3--:R-:W-:-:S05]  /*2fc0*/  IMAD.WIDE.U32 R10, R23, 0x1c, R6 ;  /* 0x0000001c170a7825 */ /* 0x008fca00078e0006 */
[----:B------:R-:W3:Y:S01]  /*2fd0*/  LD.E R22, desc[UR36][R10.64+0x18] ;  /* 0x000018240a167980 */ /* 0x000ee2000c101900 */
[----:B--2---:R-:W-:-:S04]  /*2fe0*/  LOP3.LUT R14, R14, 0xffc00, RZ, 0xc0, !PT ;  /* 0x000ffc000e0e7812 */ /* 0x004fc800078ec0ff */
[----:B------:R-:W-:Y:S02]  /*2ff0*/  ISETP.GT.U32.AND P3, PT, R14, 0x3800, PT ;  /* 0x000038000e00780c */ /* 0x000fe40003f64070 */
[----:B---3--:R-:W-:-:S04]  /*3000*/  LOP3.LUT R22, R22, 0xffc00, RZ, 0xc0, !PT ;  /* 0x000ffc0016167812 */ /* 0x008fc800078ec0ff */
[----:B------:R-:W-:-:S07]  /*3010*/  ISETP.GT.U32.AND P1, PT, R22, 0x3800, PT ;  /* 0x000038001600780c */ /* 0x000fce0003f24070 */
[----:B------:R-:W2:Y:S04]  /*3020*/  @!P3 LD.E R14, desc[UR36][R12.64+0x14] ;  /* 0x000014240c0eb980 */ /* 0x000ea8000c101900 */
[----:B------:R-:W3:Y:S04]  /*3030*/  @!P3 LD.E R26, desc[UR36][R8.64+0x14] ;  /* 0x00001424081ab980 */ /* 0x000ee8000c101900 */
[----:B------:R-:W4:Y:S04]  /*3040*/  @!P1 LD.E R22, desc[UR36][R10.64+0x14] ;  /* 0x000014240a169980 */ /* 0x000f28000c101900 */
[----:B------:R-:W5:Y:S01]  /*3050*/  @!P1 LD.E R25, desc[UR36][R8.64+0x14] ;  /* 0x0000142408199980 */ /* 0x000f62000c101900 */
[----:B------:R-:W-:-:S02]  /*3060*/  @!P3 PRMT R24, R21, 0x9910, RZ ;  /* 0x000099101518b816 */ /* 0x000fc400000000ff */
[----:B------:R-:W-:Y:S02]  /*3070*/  PLOP3.LUT P2, PT, PT, PT, PT, 0x8, 0x80 ;  /* 0x000000000080781c */ /* 0x000fe40003f4e170 */
[----:B------:R-:W-:Y:S02]  /*3080*/  @!P3 ISETP.NE.AND P4, PT, R24, RZ, PT ;  /* 0x000000ff1800b20c */ /* 0x000fe40003f85270 */
[----:B------:R-:W-:Y:S02]  /*3090*/  ISETP.NE.AND P6, PT, R0, R23, PT ;  /* 0x000000170000720c */ /* 0x000fe40003fc5270 */
[----:B--2---:R-:W-:Y:S02]  /*30a0*/  @!P3 SHF.R.U32.HI R14, RZ, 0x3, R14 ;  /* 0x00000003ff0eb819 */ /* 0x004fe4000001160e */
[----:B---3--:R-:W-:Y:S02]  /*30b0*/  @!P3 SHF.R.U32.HI R26, RZ, 0x3, R26 ;  /* 0x00000003ff1ab819 */ /* 0x008fe4000001161a */
[----:B------:R-:W-:-:S02]  /*30c0*/  @!P3 LOP3.LUT R14, R14, 0x3ff, RZ, 0xc0, !PT ;  /* 0x000003ff0e0eb812 */ /* 0x000fc400078ec0ff */
[----:B------:R-:W-:Y:S02]  /*30d0*/  @!P3 LOP3.LUT R13, R26, 0x3ff, RZ, 0xc0, !PT ;  /* 0x000003ff1a0db812 */ /* 0x000fe400078ec0ff */
[----:B----4-:R-:W-:Y:S02]  /*30e0*/  @!P1 SHF.R.U32.HI R22, RZ, 0x3, R22 ;  /* 0x00000003ff169819 */ /* 0x010fe40000011616 */
[----:B------:R-:W-:Y:S02]  /*30f0*/  @!P3 ISETP.GE.U32.AND P2, PT, R14, R13, !P4 ;  /* 0x0000000d0e00b20c */ /* 0x000fe40006746070 */
[----:B-----5:R-:W-:Y:S02]  /*3100*/  @!P1 SHF.R.U32.HI R25, RZ, 0x3, R25 ;  /* 0x00000003ff199819 */ /* 0x020fe40000011619 */
[----:B------:R-:W-:Y:S02]  /*3110*/  SEL R21, R21, 0x1, !P2 ;  /* 0x0000000115157807 */ /* 0x000fe40005000000 */
[----:B------:R-:W-:-:S02]  /*3120*/  @!P1 LOP3.LUT R22, R22, 0x3ff, RZ, 0xc0, !PT ;  /* 0x000003ff16169812 */ /* 0x000fc400078ec0ff */
[----:B------:R-:W-:Y:S02]  /*3130*/  @!P1 PRMT R10, R21, 0x9910, RZ ;  /* 0x00009910150a9816 */ /* 0x000fe400000000ff */
[----:B------:R-:W-:Y:S02]  /*3140*/  @!P1 LOP3.LUT R25, R25, 0x3ff, RZ, 0xc0, !PT ;  /* 0x000003ff19199812 */ /* 0x000fe400078ec0ff */
[----:B------:R-:W-:Y:S01]  /*3150*/  @!P1 ISETP.NE.AND P5, PT, R10, RZ, PT ;  /* 0x000000ff0a00920c */ /* 0x000fe20003fa5270 */
[----:B------:R-:W-:Y:S01]  /*3160*/  VIADD R10, R19, 0x1 ;  /* 0x00000001130a7836 */ /* 0x000fe20000000000 */
[----:B------:R-:W-:Y:S02]  /*3170*/  ISETP.NE.AND P4, PT, R0, R15, PT ;  /* 0x0000000f0000720c */ /* 0x000fe40003f85270 */
[----:B------:R-:W-:Y:S02]  /*3180*/  PLOP3.LUT P3, PT, PT, PT, PT, 0x8, 0x80 ;  /* 0x000000000080781c */ /* 0x000fe40003f6e170 */
[----:B------:R-:W-:-:S02]  /*3190*/  @!P1 ISETP.GE.U32.AND P3, PT, R22, R25, !P5 ;  /* 0x000000191600920c */ /* 0x000fc40006f66070 */
[C---:B------:R-:W-:Y:S02]  /*31a0*/  SEL R11, R19.reuse, R20, !P4 ;  /* 0x00000014130b7207 */ /* 0x040fe40006000000 */
[C---:B------:R-:W-:Y:S01]  /*31b0*/  SEL R3, R19.reuse, R3, P2 ;  /* 0x0000000313037207 */ /* 0x040fe20001000000 */
[----:B------:R-:W-:Y:S01]  /*31c0*/  VIADD R19, R19, 0x2 ;  /* 0x0000000213137836 */ /* 0x000fe20000000000 */
[----:B------:R-:W-:Y:S02]  /*31d0*/  SEL R21, R21, 0x1, !P3 ;  /* 0x0000000115157807 */ /* 0x000fe40005800000 */
[C---:B------:R-:W-:Y:S02]  /*31e0*/  SEL R20, R10.reuse, R11, !P6 ;  /* 0x0000000b0a147207 */ /* 0x040fe40007000000 */
[----:B------:R-:W-:-:S07]  /*31f0*/  SEL R3, R10, R3, P3 ;  /* 0x000000030a037207 */ /* 0x000fce0001800000 */
.L_x_40:
[----:B------:R-:W-:Y:S05]  /*3200*/  BSYNC.RECONVERGENT B1 ;  /* 0x0000000000017941 */ /* 0x000fea0003800200 */
.L_x_39:
[----:B------:R-:W-:Y:S05]  /*3210*/  @P0 BRA `(.L_x_35) ;  /* 0x0000000000500947 */ /* 0x000fea0003800000 */
[----:B------:R-:W-:-:S06]  /*3220*/  IMAD.WIDE.U32 R10, R19, 0x2, R4 ;  /* 0x00000002130a7825 */ /* 0x000fcc00078e0004 */
[----:B------:R-:W2:Y:S02]  /*3230*/  LD.E.U16 R11, desc[UR36][R10.64+0x884] ;  /* 0x000884240a0b7980 */ /* 0x000ea4000c101500 */
[----:B--2---:R-:W-:-:S05]  /*3240*/  IMAD.WIDE.U32 R6, R11, 0x1c, R6 ;  /* 0x0000001c0b067825 */ /* 0x004fca00078e0006 */
[----:B------:R-:W2:Y:S01]  /*3250*/  LD.E R12, desc[UR36][R6.64+0x18] ;  /* 0x00001824060c7980 */ /* 0x000ea2000c101900 */
[----:B------:R-:W-:-:S04]  /*3260*/  ISETP.NE.AND P0, PT, R0, R11, PT ;  /* 0x0000000b0000720c */ /* 0x000fc80003f05270 */
[----:B------:R-:W-:Y:S02]  /*3270*/  SEL R20, R19, R20, !P0 ;  /* 0x0000001413147207 */ /* 0x000fe40004000000 */
[----:B--2---:R-:W-:-:S04]  /*3280*/  LOP3.LUT R12, R12, 0xffc00, RZ, 0xc0, !PT ;  /* 0x000ffc000c0c7812 */ /* 0x004fc800078ec0ff */
[----:B------:R-:W-:-:S13]  /*3290*/  ISETP.GT.U32.AND P1, PT, R12, 0x3800, PT ;  /* 0x000038000c00780c */ /* 0x000fda0003f24070 */
[----:B------:R-:W-:Y:S05]  /*32a0*/  @P1 BRA `(.L_x_35) ;  /* 0x00000000002c1947 */ /* 0x000fea0003800000 */
[----:B------:R-:W2:Y:S04]  /*32b0*/  LD.E R6, desc[UR36][R6.64+0x14] ;  /* 0x0000142406067980 */ /* 0x000ea8000c101900 */
[----:B------:R-:W3:Y:S01]  /*32c0*/  LD.E R8, desc[UR36][R8.64+0x14] ;  /* 0x0000142408087980 */ /* 0x000ee2000c101900 */
[----:B------:R-:W-:-:S04]  /*32d0*/  PRMT R10, R21, 0x9910, RZ ;  /* 0x00009910150a7816 */ /* 0x000fc800000000ff */
[----:B------:R-:W-:Y:S02]  /*32e0*/  ISETP.NE.AND P1, PT, R10, RZ, PT ;  /* 0x000000ff0a00720c */ /* 0x000fe40003f25270 */
[----:B--2---:R-:W-:Y:S02]  /*32f0*/  SHF.R.U32.HI R0, RZ, 0x3, R6 ;  /* 0x00000003ff007819 */ /* 0x004fe40000011606 */
[----:B---3--:R-:W-:Y:S02]  /*3300*/  SHF.R.U32.HI R11, RZ, 0x3, R8 ;  /* 0x00000003ff0b7819 */ /* 0x008fe40000011608 */
[----:B------:R-:W-:Y:S02]  /*3310*/  LOP3.LUT R0, R0, 0x3ff, RZ, 0xc0, !PT ;  /* 0x000003ff00007812 */ /* 0x000fe400078ec0ff */
[----:B------:R-:W-:-:S04]  /*3320*/  LOP3.LUT R11, R11, 0x3ff, RZ, 0xc0, !PT ;  /* 0x000003ff0b0b7812 */ /* 0x000fc800078ec0ff */
[----:B------:R-:W-:Y:S02]  /*3330*/  ISETP.GE.U32.AND P0, PT, R0, R11, PT ;  /* 0x0000000b0000720c */ /* 0x000fe40003f06070 */
[----:B------:R-:W-:-:S04]  /*3340*/  SEL R0, R19, R3, !P1 ;  /* 0x0000000313007207 */ /* 0x000fc80004800000 */
[----:B------:R-:W-:-:S07]  /*3350*/  SEL R3, R0, R3, P0 ;  /* 0x0000000300037207 */ /* 0x000fce0000000000 */
.L_x_35:
[----:B------:R-:W-:Y:S05]  /*3360*/  BSYNC.RECONVERGENT B0 ;  /* 0x0000000000007941 */ /* 0x000fea0003800200 */
.L_x_34:
[----:B------:R-:W-:-:S13]  /*3370*/  ISETP.GT.U32.AND P0, PT, R3, R20, PT ;  /* 0x000000140300720c */ /* 0x000fda0003f04070 */
[----:B------:R-:W-:Y:S05]  /*3380*/  @!P0 BRA `(.L_x_41) ;  /* 0x0000000000e08947 */ /* 0x000fea0003800000 */
[----:B------:R-:W-:Y:S01]  /*3390*/  IMAD.IADD R0, R3, 0x1, -R20 ;  /* 0x0000000103007824 */ /* 0x000fe200078e0a14 */
[----:B------:R-:W0:Y:S01]  /*33a0*/  LDC.64 R6, c[0x4][0x10] ;  /* 0x01000400ff067b82 */ /* 0x000e220000000a00 */
[----:B------:R-:W-:-:S03]  /*33b0*/  IMAD.WIDE.U32 R4, R20, 0x2, R4 ;  /* 0x0000000214047825 */ /* 0x000fc600078e0004 */
[----:B------:R-:W-:Y:S01]  /*33c0*/  LOP3.LUT P0, R10, R0, 0x3, RZ, 0xc0, !PT ;  /* 0x00000003000a7812 */ /* 0x000fe2000780c0ff */
[----:B------:R-:W-:Y:S01]  /*33d0*/  IMAD.IADD R8, R20, 0x1, -R3 ;  /* 0x0000000114087824 */ /* 0x000fe200078e0a03 */
[----:B------:R1:W5:Y:S01]  /*33e0*/  LD.E.U16 R0, desc[UR36][R4.64+0x884] ;  /* 0x0008842404007980 */ /* 0x000362000c101500 */
[----:B------:R-:W-:Y:S03]  /*33f0*/  BSSY.RECONVERGENT B0, `(.L_x_42) ;  /* 0x000000d000007945 */ /* 0x000fe60003800200 */
[----:B------:R-:W-:-:S07]  /*3400*/  ISETP.GT.U32.AND P1, PT, R8, -0x4, PT ;  /* 0xfffffffc0800780c */ /* 0x000fce0003f24070 */
[----:B-1----:R-:W-:Y:S06]  /*3410*/  @!P0 BRA `(.L_x_43) ;  /* 0x0000000000288947 */ /* 0x002fec0003800000 */
[----:B------:R-:W1:Y:S01]  /*3420*/  LDC.64 R8, c[0x4][0x10] ;  /* 0x01000400ff087b82 */ /* 0x000e620000000a00 */
[----:B------:R-:W-:-:S07]  /*3430*/  IMAD.MOV R10, RZ, RZ, -R10 ;  /* 0x000000ffff0a7224 */ /* 0x000fce00078e0a0a */
.L_x_44:
[----:B-12---:R-:W2:Y:S02]  /*3440*/  LDG.E.64 R4, desc[UR36][R8.64] ;  /* 0x0000002408047981 */ /* 0x006ea4000c1e1b00 */
[----:B--2---:R-:W-:-:S05]  /*3450*/  IMAD.WIDE R4, R20, 0x2, R4 ;  /* 0x0000000214047825 */ /* 0x004fca00078e0204 */
[----:B------:R-:W2:Y:S01]  /*3460*/  LD.E.U16 R11, desc[UR36][R4.64+0x886] ;  /* 0x00088624040b7980 */ /* 0x000ea2000c101500 */
[----:B------:R-:W-:Y:S02]  /*3470*/  VIADD R10, R10, 0x1 ;  /* 0x000000010a0a7836 */ /* 0x000fe40000000000 */
[----:B------:R-:W-:-:S03]  /*3480*/  VIADD R20, R20, 0x1 ;  /* 0x0000000114147836 */ /* 0x000fc60000000000 */
[----:B------:R-:W-:Y:S01]  /*3490*/  ISETP.NE.AND P0, PT, R10, RZ, PT ;  /* 0x000000ff0a00720c */ /* 0x000fe20003f05270 */
[----:B--2---:R2:W-:-:S12]  /*34a0*/  ST.E.U16 desc[UR36][R4.64+0x884], R11 ;  /* 0x0008840b04007985 */ /* 0x0045d8000c101524 */
[----:B------:R-:W-:Y:S05]  /*34b0*/  @P0 BRA `(.L_x_44) ;  /* 0xfffffffc00e00947 */ /* 0x000fea000383ffff */
.L_x_43:
[----:B------:R-:W-:Y:S05]  /*34c0*/  BSYNC.RECONVERGENT B0 ;  /* 0x0000000000007941 */ /* 0x000fea0003800200 */
.L_x_42:
[----:B------:R-:W-:Y:S04]  /*34d0*/  BSSY.RECONVERGENT B0, `(.L_x_45) ;  /* 0x000001f000007945 */ /* 0x000fe80003800200 */
[----:B------:R-:W-:Y:S05]  /*34e0*/  @P1 BRA `(.L_x_46) ;  /* 0x0000000000741947 */ /* 0x000fea0003800000 */
[----:B--2---:R-:W1:Y:S01]  /*34f0*/  LDC.64 R4, c[0x4][0x10] ;  /* 0x01000400ff047b82 */ /* 0x004e620000000a00 */
[----:B------:R-:W-:-:S07]  /*3500*/  IMAD.IADD R19, R20, 0x1, -R3 ;  /* 0x0000000114137824 */ /* 0x000fce00078e0a03 */
.L_x_47:
[----:B-1-3--:R-:W2:Y:S01]  /*3510*/  LDG.E.64 R10, desc[UR36][R4.64] ;  /* 0x00000024040a7981 */ /* 0x00aea2000c1e1b00 */
[----:B------:R-:W-:Y:S02]  /*3520*/  IMAD.MOV.U32 R8, RZ, RZ, 0x88c ;  /* 0x0000088cff087424 */ /* 0x000fe400078e00ff */
[----:B------:R-:W-:Y:S02]  /*3530*/  IMAD.MOV.U32 R9, RZ, RZ, 0x0 ;  /* 0x00000000ff097424 */ /* 0x000fe400078e00ff */
[----:B------:R-:W-:-:S03]  /*3540*/  IMAD.WIDE R8, R20, 0x2, R8 ;  /* 0x0000000214087825 */ /* 0x000fc600078e0208 */
[----:B--2---:R-:W-:-:S05]  /*3550*/  IADD3 R10, P0, PT, R8, R10, RZ ;  /* 0x0000000a080a7210 */ /* 0x004fca0007f1e0ff */
[----:B------:R-:W-:-:S05]  /*3560*/  IMAD.X R11, R9, 0x1, R11, P0 ;  /* 0x00000001090b7824 */ /* 0x000fca00000e060b */
[----:B------:R-:W2:Y:S04]  /*3570*/  LD.E.U16 R21, desc[UR36][R10.64+-0x6] ;  /* 0xfffffa240a157980 */ /* 0x000ea8000c101500 */
[----:B--2---:R1:W-:Y:S04]  /*3580*/  ST.E.U16 desc[UR36][R10.64+-0x8], R21 ;  /* 0xfffff8150a007985 */ /* 0x0043e8000c101524 */
[----:B------:R-:W2:Y:S02]  /*3590*/  LDG.E.64 R12, desc[UR36][R4.64] ;  /* 0x00000024040c7981 */ /* 0x000ea4000c1e1b00 */
        /* <DEDUP_REMOVED lines=9> */
[----:B-1----:R-:W2:Y:S02]  /*3630*/  LDG.E.64 R10, desc[UR36][R4.64] ;  /* 0x00000024040a7981 */ /* 0x002ea4000c1e1b00 */
[----:B--2---:R-:W-:-:S05]  /*3640*/  IADD3 R8, P0, PT, R8, R10, RZ ;  /* 0x0000000a08087210 */ /* 0x004fca0007f1e0ff */
[----:B------:R-:W-:-:S05]  /*3650*/  IMAD.X R9, R9, 0x1, R11, P0 ;  /* 0x0000000109097824 */ /* 0x000fca00000e060b */
[----:B------:R-:W2:Y:S01]  /*3660*/  LD.E.U16 R11, desc[UR36][R8.64] ;  /* 0x00000024080b7980 */ /* 0x000ea2000c101500 */
[----:B------:R-:W-:Y:S02]  /*3670*/  VIADD R19, R19, 0x4 ;  /* 0x0000000413137836 */ /* 0x000fe40000000000 */
[----:B------:R-:W-:-:S03]  /*3680*/  VIADD R20, R20, 0x4 ;  /* 0x0000000414147836 */ /* 0x000fc60000000000 */
[----:B------:R-:W-:Y:S01]  /*3690*/  ISETP.NE.AND P0, PT, R19, RZ, PT ;  /* 0x000000ff1300720c */ /* 0x000fe20003f05270 */
[----:B--2---:R3:W-:-:S12]  /*36a0*/  ST.E.U16 desc[UR36][R8.64+-0x2], R11 ;  /* 0xfffffe0b08007985 */ /* 0x0047d8000c101524 */
[----:B------:R-:W-:Y:S05]  /*36b0*/  @P0 BRA `(.L_x_47) ;  /* 0xfffffffc00940947 */ /* 0x000fea000383ffff */
.L_x_46:
[----:B------:R-:W-:Y:S05]  /*36c0*/  BSYNC.RECONVERGENT B0 ;  /* 0x0000000000007941 */ /* 0x000fea0003800200 */
.L_x_45:
[----:B0-----:R-:W2:Y:S02]  /*36d0*/  LDG.E.64 R6, desc[UR36][R6.64] ;  /* 0x0000002406067981 */ /* 0x001ea4000c1e1b00 */
[----:B--2---:R-:W-:-:S05]  /*36e0*/  IMAD.WIDE.U32 R4, R3, 0x2, R6 ;  /* 0x0000000203047825 */ /* 0x004fca00078e0006 */
[----:B-----5:R0:W-:Y:S01]  /*36f0*/  ST.E.U16 desc[UR36][R4.64+0x884], R0 ;  /* 0x0008840004007985 */ /* 0x0201e2000c101524 */
[----:B------:R-:W-:Y:S05]  /*3700*/  BRA `(.L_x_28) ;  /* 0x0000000000c07947 */ /* 0x000fea0003800000 */
.L_x_41:
[----:B------:R-:W-:-:S05]  /*3710*/  IMAD.WIDE.U32 R4, R20, 0x2, R4 ;  /* 0x0000000214047825 */ /* 0x000fca00078e0004 */
[----:B------:R0:W5:Y:S01]  /*3720*/  LD.E.U16 R0, desc[UR36][R4.64+0x884] ;  /* 0x0008842404007980 */ /* 0x000162000c101500 */
[----:B------:R-:W-:Y:S01]  /*3730*/  ISETP.GT.U32.AND P0, PT, R20, R3, PT ;  /* 0x000000031400720c */ /* 0x000fe20003f04070 */
[----:B------:R-:W-:-:S12]  /*3740*/  BSSY.RECONVERGENT B0, `(.L_x_48) ;  /* 0x0000028000007945 */ /* 0x000fd80003800200 */
[----:B0-----:R-:W-:Y:S05]  /*3750*/  @!P0 BRA `(.L_x_49) ;  /* 0x0000000000988947 */ /* 0x001fea0003800000 */
[----:B------:R-:W-:Y:S01]  /*3760*/  IMAD.IADD R8, R20, 0x1, -R3 ;  /* 0x0000000114087824 */ /* 0x000fe200078e0a03 */
[----:B------:R-:W-:Y:S01]  /*3770*/  BSSY.RECONVERGENT B1, `(.L_x_50) ;  /* 0x000000f000017945 */ /* 0x000fe20003800200 */
[----:B------:R-:W-:-:S03]  /*3780*/  IMAD.IADD R4, R3, 0x1, -R20 ;  /* 0x0000000103047824 */ /* 0x000fc600078e0a14 */
[----:B------:R-:W-:Y:S02]  /*3790*/  LOP3.LUT P0, R8, R8, 0x3, RZ, 0xc0, !PT ;  /* 0x0000000308087812 */ /* 0x000fe4000780c0ff */
[----:B------:R-:W-:-:S11]  /*37a0*/  ISETP.GT.U32.AND P1, PT, R4, -0x4, PT ;  /* 0xfffffffc0400780c */ /* 0x000fd60003f24070 */
[----:B------:R-:W-:Y:S05]  /*37b0*/  @!P0 BRA `(.L_x_51) ;  /* 0x0000000000288947 */ /* 0x000fea0003800000 */
[----:B------:R-:W0:Y:S01]  /*37c0*/  LDC.64 R6, c[0x4][0x10] ;  /* 0x01000400ff067b82 */ /* 0x000e220000000a00 */
[----:B------:R-:W-:-:S07]  /*37d0*/  IMAD.MOV R8, RZ, RZ, -R8 ;  /* 0x000000ffff087224 */ /* 0x000fce00078e0a08 */
.L_x_52:
[----:B01----:R-:W2:Y:S02]  /*37e0*/  LDG.E.64 R4, desc[UR36][R6.64] ;  /* 0x0000002406047981 */ /* 0x003ea4000c1e1b00 */
[----:B--2---:R-:W-:-:S05]  /*37f0*/  IMAD.WIDE R4, R20, 0x2, R4 ;  /* 0x0000000214047825 */ /* 0x004fca00078e0204 */
[----:B------:R-:W2:Y:S01]  /*3800*/  LD.E.U16 R9, desc[UR36][R4.64+0x882] ;  /* 0x0008822404097980 */ /* 0x000ea2000c101500 */
[----:B------:R-:W-:Y:S02]  /*3810*/  VIADD R8, R8, 0x1 ;  /* 0x0000000108087836 */ /* 0x000fe40000000000 */
[----:B------:R-:W-:-:S03]  /*3820*/  VIADD R20, R20, 0xffffffff ;  /* 0xffffffff14147836 */ /* 0x000fc60000000000 */
[----:B------:R-:W-:Y:S01]  /*3830*/  ISETP.NE.AND P0, PT, R8, RZ, PT ;  /* 0x000000ff0800720c */ /* 0x000fe20003f05270 */
[----:B--2---:R1:W-:-:S12]  /*3840*/  ST.E.U16 desc[UR36][R4.64+0x884], R9 ;  /* 0x0008840904007985 */ /* 0x0043d8000c101524 */
[----:B------:R-:W-:Y:S05]  /*3850*/  @P0 BRA `(.L_x_52) ;  /* 0xfffffffc00e00947 */ /* 0x000fea000383ffff */
.L_x_51:
[----:B------:R-:W-:Y:S05]  /*3860*/  BSYNC.RECONVERGENT B1 ;  /* 0x0000000000017941 */ /* 0x000fea0003800200 */
.L_x_50:
[----:B------:R-:W-:Y:S05]  /*3870*/  @P1 BRA `(.L_x_49) ;  /* 0x0000000000501947 */ /* 0x000fea0003800000 */
[----:B-1----:R-:W0:Y:S02]  /*3880*/  LDC.64 R4, c[0x4][0x10] ;  /* 0x01000400ff047b82 */ /* 0x002e240000000a00 */
.L_x_53:
[----:B0-2---:R-:W2:Y:S02]  /*3890*/  LDG.E.64 R6, desc[UR36][R4.64] ;  /* 0x0000002404067981 */ /* 0x005ea4000c1e1b00 */
[----:B--2---:R-:W-:-:S05]  /*38a0*/  IMAD.WIDE R6, R20, 0x2, R6 ;  /* 0x0000000214067825 */ /* 0x004fca00078e0206 */
[----:B------:R-:W2:Y:S04]  /*38b0*/  LD.E.U16 R15, desc[UR36][R6.64+0x882] ;  /* 0x00088224060f7980 */ /* 0x000ea8000c101500 */
[----:B--2---:R0:W-:Y:S04]  /*38c0*/  ST.E.U16 desc[UR36][R6.64+0x884], R15 ;  /* 0x0008840f06007985 */ /* 0x0041e8000c101524 */
[----:B------:R-:W2:Y:S02]  /*38d0*/  LDG.E.64 R8, desc[UR36][R4.64] ;  /* 0x0000002404087981 */ /* 0x000ea4000c1e1b00 */
[----:B--2---:R-:W-:-:S05]  /*38e0*/  IMAD.WIDE R8, R20, 0x2, R8 ;  /* 0x0000000214087825 */ /* 0x004fca00078e0208 */
[----:B------:R-:W2:Y:S04]  /*38f0*/  LD.E.U16 R19, desc[UR36][R8.64+0x880] ;  /* 0x0008802408137980 */ /* 0x000ea8000c101500 */
[----:B--2---:R2:W-:Y:S04]  /*3900*/  ST.E.U16 desc[UR36][R8.64+0x882], R19 ;  /* 0x0008821308007985 */ /* 0x0045e8000c101524 */
[----:B------:R-:W3:Y:S02]  /*3910*/  LDG.E.64 R10, desc[UR36][R4.64] ;  /* 0x00000024040a7981 */ /* 0x000ee4000c1e1b00 */
[----:B---3--:R-:W-:-:S05]  /*3920*/  IMAD.WIDE R10, R20, 0x2, R10 ;  /* 0x00000002140a7825 */ /* 0x008fca00078e020a */
[----:B------:R-:W3:Y:S04]  /*3930*/  LD.E.U16 R21, desc[UR36][R10.64+0x87e] ;  /* 0x00087e240a157980 */ /* 0x000ee8000c101500 */
[----:B---3--:R2:W-:Y:S04]  /*3940*/  ST.E.U16 desc[UR36][R10.64+0x880], R21 ;  /* 0x000880150a007985 */ /* 0x0085e8000c101524 */
[----:B------:R-:W3:Y:S02]  /*3950*/  LDG.E.64 R12, desc[UR36][R4.64] ;  /* 0x00000024040c7981 */ /* 0x000ee4000c1e1b00 */
[----:B---3--:R-:W-:-:S05]  /*3960*/  IMAD.WIDE R12, R20, 0x2, R12 ;  /* 0x00000002140c7825 */ /* 0x008fca00078e020c */
[----:B0-----:R-:W3:Y:S01]  /*3970*/  LD.E.U16 R7, desc[UR36][R12.64+0x87c] ;  /* 0x00087c240c077980 */ /* 0x001ee2000c101500 */
[----:B------:R-:W-:-:S05]  /*3980*/  VIADD R20, R20, 0xfffffffc ;  /* 0xfffffffc14147836 */ /* 0x000fca0000000000 */
[----:B------:R-:W-:Y:S01]  /*3990*/  ISETP.GT.U32.AND P0, PT, R20, R3, PT ;  /* 0x000000031400720c */ /* 0x000fe20003f04070 */
[----:B---3--:R2:W-:-:S12]  /*39a0*/  ST.E.U16 desc[UR36][R12.64+0x87e], R7 ;  /* 0x00087e070c007985 */ /* 0x0085d8000c101524 */
[----:B------:R-:W-:Y:S05]  /*39b0*/  @P0 BRA `(.L_x_53) ;  /* 0xfffffffc00b40947 */ /* 0x000fea000383ffff */
.L_x_49:
[----:B------:R-:W-:Y:S05]  /*39c0*/  BSYNC.RECONVERGENT B0 ;  /* 0x0000000000007941 */ /* 0x000fea0003800200 */
.L_x_48:
[----:B--2---:R-:W1:Y:S02]  /*39d0*/  LDC.64 R6, c[0x4][0x10] ;  /* 0x01000400ff067b82 */ /* 0x004e640000000a00 */
[----:B-1----:R-:W2:Y:S02]  /*39e0*/  LDG.E.64 R4, desc[UR36][R6.64] ;  /* 0x0000002406047981 */ /* 0x002ea4000c1e1b00 */
[----:B--2---:R-:W-:-:S05]  /*39f0*/  IMAD.WIDE.U32 R4, R3, 0x2, R4 ;  /* 0x0000000203047825 */ /* 0x004fca00078e0004 */
[----:B-----5:R1:W-:Y:S02]  /*3a00*/  ST.E.U16 desc[UR36][R4.64+0x884], R0 ;  /* 0x0008840004007985 */ /* 0x0203e4000c101524 */
.L_x_28:
[----:B------:R-:W-:Y:S05]  /*3a10*/  BSYNC.RECONVERGENT B6 ;  /* 0x0000000000067941 */ /* 0x000fea0003800200 */
.L_x_25:
[----:B------:R-:W3:Y:S08]  /*3a20*/  LDC.64 R6, c[0x4][0x50] ;  /* 0x01001400ff067b82 */ /* 0x000ef00000000a00 */
[----:B01----:R-:W0:Y:S01]  /*3a30*/  LDC.64 R4, c[0x4][0x8] ;  /* 0x01000200ff047b82 */ /* 0x003e220000000a00 */
[----:B---3--:R1:W5:Y:S04]  /*3a40*/  LDG.E.U8.CONSTANT R12, desc[UR36][R6.64] ;  /* 0x00000024060c7981 */ /* 0x008368000c1e9100 */
[----:B0-----:R-:W5:Y:S01]  /*3a50*/  LDG.E.64 R4, desc[UR36][R4.64] ;  /* 0x0000002404047981 */ /* 0x001f62000c1e1b00 */
[----:B------:R-:W-:Y:S04]  /*3a60*/  BSSY.RECONVERGENT B0, `(.L_x_54) ;  /* 0x000016e000007945 */ /* 0x000fe80003800200 */
[----:B------:R-:W-:Y:S01]  /*3a70*/  BSSY.RELIABLE B6, `(.L_x_55) ;  /* 0x0000026000067945 */ /* 0x000fe20003800100 */
[----:B------:R-:W-:-:S02]  /*3a80*/  IMAD.MOV.U32 R3, RZ, RZ, RZ ;  /* 0x000000ffff037224 */ /* 0x000fc400078e00ff */
[----:B-1----:R-:W-:-:S07]  /*3a90*/  IMAD.MOV.U32 R0, RZ, RZ, -0x1 ;  /* 0xffffffffff007424 */ /* 0x002fce00078e00ff */
.L_x_61:
[----:B0----5:R-:W-:-:S05]  /*3aa0*/  IMAD.WIDE.U32 R6, R3, 0x1c, R4 ;  /* 0x0000001c03067825 */ /* 0x021fca00078e0004 */
[----:B------:R-:W2:Y:S02]  /*3ab0*/  LD.E.U8 R9, desc[UR36][R6.64] ;  /* 0x0000002406097980 */ /* 0x000ea4000c101100 */
[----:B--2---:R-:W-:-:S13]  /*3ac0*/  ISETP.NE.AND P0, PT, R12, R9, PT ;  /* 0x000000090c00720c */ /* 0x004fda0003f05270 */
[----:B------:R-:W-:Y:S05]  /*3ad0*/  @P0 BRA `(.L_x_56) ;  /* 0x0000000000600947 */ /* 0x000fea0003800000 */
[----:B------:R-:W-:Y:S01]  /*3ae0*/  IMAD.MOV.U32 R13, RZ, RZ, RZ ;  /* 0x000000ffff0d7224 */ /* 0x000fe200078e00ff */
[----:B------:R-:W-:-:S07]  /*3af0*/  PRMT R8, R12, 0x7610, R8 ;  /* 0x000076100c087816 */ /* 0x000fce0000000008 */
.L_x_58:
        /* <DEDUP_REMOVED lines=14> */
.L_x_57:
[----:B------:R-:W2:Y:S02]  /*3be0*/  LD.E R8, desc[UR36][R6.64+0x14] ;  /* 0x0000142406087980 */ /* 0x000ea4000c101900 */
[----:B--2---:R-:W-:-:S04]  /*3bf0*/  LOP3.LUT R9, R8, 0x1, RZ, 0xc0, !PT ;  /* 0x0000000108097812 */ /* 0x004fc800078ec0ff */
[----:B------:R-:W-:-:S13]  /*3c00*/  ISETP.NE.U32.AND P0, PT, R9, 0x1, PT ;  /* 0x000000010900780c */ /* 0x000fda0003f05070 */
[----:B------:R-:W-:Y:S05]  /*3c10*/  @!P0 BREAK.RELIABLE B6 ;  /* 0x0000000000068942 */ /* 0x000fea0003800100 */
[----:B------:R-:W-:Y:S05]  /*3c20*/  @P0 BRA `(.L_x_59) ;  /* 0x0000000000100947 */ /* 0x000fea0003800000 */
[----:B------:R-:W-:-:S05]  /*3c30*/  LOP3.LUT R3, R8, 0x4, RZ, 0xfc, !PT ;  /* 0x0000000408037812 */ /* 0x000fca00078efcff */
[----:B------:R0:W-:Y:S01]  /*3c40*/  ST.E desc[UR36][R6.64+0x14], R3 ;  /* 0x0000140306007985 */ /* 0x0001e2000c101924 */
[----:B------:R-:W-:Y:S05]  /*3c50*/  BRA `(.L_x_60) ;  /* 0x0000001400387947 */ /* 0x000fea0003800000 */
.L_x_56:
[----:B------:R0:W5:Y:S02]  /*3c60*/  LD.E R8, desc[UR36][R6.64+0x14] ;  /* 0x0000142406087980 */ /* 0x000164000c101900 */
.L_x_59:
[----:B-----5:R-:W-:-:S04]  /*3c70*/  LOP3.LUT R8, R8, 0x1, RZ, 0xc0, !PT ;  /* 0x0000000108087812 */ /* 0x020fc800078ec0ff */
[----:B------:R-:W-:-:S04]  /*3c80*/  ISETP.NE.U32.AND P0, PT, R8, 0x1, PT ;  /* 0x000000010800780c */ /* 0x000fc80003f05070 */
[----:B------:R-:W-:Y:S01]  /*3c90*/  SEL R0, R0, R3, !P0 ;  /* 0x0000000300007207 */ /* 0x000fe20004000000 */
[----:B------:R-:W-:-:S05]  /*3ca0*/  VIADD R3, R3, 0x1 ;  /* 0x0000000103037836 */ /* 0x000fca0000000000 */
[----:B------:R-:W-:-:S13]  /*3cb0*/  ISETP.NE.AND P0, PT, R3, 0x400, PT ;  /* 0x000004000300780c */ /* 0x000fda0003f05270 */
[----:B------:R-:W-:Y:S05]  /*3cc0*/  @P0 BRA `(.L_x_61) ;  /* 0xfffffffc00740947 */ /* 0x000fea000383ffff */
[----:B------:R-:W-:Y:S05]  /*3cd0*/  BSYNC.RELIABLE B6 ;  /* 0x0000000000067941 */ /* 0x000fea0003800100 */
.L_x_55:
        /* <DEDUP_REMOVED lines=11> */
.L_x_77:
        /* <DEDUP_REMOVED lines=34> */
[----:B------:R-:W-:-:S05]  /*3fb0*/  VIADD R9, R9, 0x10 ;  /* 0x0000001009097836 */ /* 0x000fca0000000000 */
        /* <DEDUP_REMOVED lines=10> */
.L_x_76:
[----:B------:R-:W-:Y:S01]  /*4060*/  VIADD R3, R9, 0xf ;  /* 0x0000000f09037836 */ /* 0x000fe20000000000 */
[----:B------:R-:W-:Y:S06]  /*4070*/  BRA `(.L_x_62) ;  /* 0x0000000000647947 */ /* 0x000fec0003800000 */
.L_x_75:
[----:B------:R-:W-:Y:S01]  /*4080*/  VIADD R3, R9, 0xe ;  /* 0x0000000e09037836 */ /* 0x000fe20000000000 */
[----:B------:R-:W-:Y:S06]  /*4090*/  BRA `(.L_x_62) ;  /* 0x00000000005c7947 */ /* 0x000fec0003800000 */
.L_x_74:
[----:B------:R-:W-:Y:S01]  /*40a0*/  VIADD R3, R9, 0xd ;  /* 0x0000000d09037836 */ /* 0x000fe20000000000 */
[----:B------:R-:W-:Y:S06]  /*40b0*/  BRA `(.L_x_62) ;  /* 0x0000000000547947 */ /* 0x000fec0003800000 */
.L_x_73:
[----:B------:R-:W-:Y:S01]  /*40c0*/  VIADD R3, R9, 0xc ;  /* 0x0000000c09037836 */ /* 0x000fe20000000000 */
[----:B------:R-:W-:Y:S06]  /*40d0*/  BRA `(.L_x_62) ;  /* 0x00000000004c7947 */ /* 0x000fec0003800000 */
.L_x_72:
[----:B------:R-:W-:Y:S01]  /*40e0*/  VIADD R3, R9, 0xb ;  /* 0x0000000b09037836 */ /* 0x000fe20000000000 */
[----:B------:R-:W-:Y:S06]  /*40f0*/  BRA `(.L_x_62) ;  /* 0x0000000000447947 */ /* 0x000fec0003800000 */
.L_x_71:
[----:B------:R-:W-:Y:S01]  /*4100*/  VIADD R3, R9, 0xa ;  /* 0x0000000a09037836 */ /* 0x000fe20000000000 */
[----:B------:R-:W-:Y:S06]  /*4110*/  BRA `(.L_x_62) ;  /* 0x00000000003c7947 */ /* 0x000fec0003800000 */
.L_x_70:
[----:B------:R-:W-:Y:S01]  /*4120*/  VIADD R3, R9, 0x9 ;  /* 0x0000000909037836 */ /* 0x000fe20000000000 */
[----:B------:R-:W-:Y:S06]  /*4130*/  BRA `(.L_x_62) ;  /* 0x0000000000347947 */ /* 0x000fec0003800000 */
.L_x_69:
[----:B------:R-:W-:Y:S01]  /*4140*/  VIADD R3, R9, 0x7 ;  /* 0x0000000709037836 */ /* 0x000fe20000000000 */
[----:B------:R-:W-:Y:S06]  /*4150*/  BRA `(.L_x_62) ;  /* 0x00000000002c7947 */ /* 0x000fec0003800000 */
.L_x_68:
[----:B------:R-:W-:Y:S01]  /*4160*/  VIADD R3, R9, 0x6 ;  /* 0x0000000609037836 */ /* 0x000fe20000000000 */
[----:B------:R-:W-:Y:S06]  /*4170*/  BRA `(.L_x_62) ;  /* 0x0000000000247947 */ /* 0x000fec0003800000 */
.L_x_67:
[----:B------:R-:W-:Y:S01]  /*4180*/  VIADD R3, R9, 0x5 ;  /* 0x0000000509037836 */ /* 0x000fe20000000000 */
[----:B------:R-:W-:Y:S06]  /*4190*/  BRA `(.L_x_62) ;  /* 0x00000000001c7947 */ /* 0x000fec0003800000 */
.L_x_66:
[----:B------:R-:W-:Y:S01]  /*41a0*/  VIADD R3, R9, 0x4 ;  /* 0x0000000409037836 */ /* 0x000fe20000000000 */
[----:B------:R-:W-:Y:S06]  /*41b0*/  BRA `(.L_x_62) ;  /* 0x0000000000147947 */ /* 0x000fec0003800000 */
.L_x_65:
[----:B------:R-:W-:Y:S01]  /*41c0*/  VIADD R3, R9, 0x3 ;  /* 0x0000000309037836 */ /* 0x000fe20000000000 */
[----:B------:R-:W-:Y:S06]  /*41d0*/  BRA `(.L_x_62) ;  /* 0x00000000000c7947 */ /* 0x000fec0003800000 */
.L_x_64:
[----:B------:R-:W-:Y:S01]  /*41e0*/  VIADD R3, R9, 0x2 ;  /* 0x0000000209037836 */ /* 0x000fe20000000000 */
[----:B------:R-:W-:Y:S06]  /*41f0*/  BRA `(.L_x_62) ;  /* 0x0000000000047947 */ /* 0x000fec0003800000 */
.L_x_63:
[----:B------:R-:W-:-:S07]  /*4200*/  VIADD R3, R9, 0x1 ;  /* 0x0000000109037836 */ /* 0x000fce0000000000 */
.L_x_62:
[----:B------:R-:W0:Y:S01]  /*4210*/  LDC.64 R4, c[0x4][0x8] ;  /* 0x01000200ff047b82 */ /* 0x000e220000000a00 */
[----:B------:R-:W-:Y:S01]  /*4220*/  BSSY.RECONVERGENT B1, `(.L_x_78) ;  /* 0x00000a9000017945 */ /* 0x000fe20003800200 */
[----:B------:R-:W-:Y:S01]  /*4230*/  IMAD.MOV.U32 R8, RZ, RZ, RZ ;  /* 0x000000ffff087224 */ /* 0x000fe200078e00ff */
[----:B------:R-:W-:-:S07]  /*4240*/  CS2R R6, SRZ ;  /* 0x0000000000067805 */ /* 0x000fce000001ff00 */
.L_x_79:
        /* <DEDUP_REMOVED lines=21> */
[----:B------:R-:W2:Y:S02]  /*43a0*/  LDG.E.64 R10, desc[UR36][R4.64] ;  /* 0x00000024040a7981 */ /* 0x000ea4000c1e1b00 */
[----:B--2---:R-:W-:-:S05]  /*43b0*/  IADD3 R22, P0, PT, R10, R7, RZ ;  /* 0x000000070a167210 */ /* 0x004fca0007f1e0ff */
[----:B------:R-:W-:-:S05]  /*43c0*/  IMAD.X R23, R11, 0x1, R6, P0 ;  /* 0x000000010b177824 */ /* 0x000fca00000e0606 */
[----:B------:R-:W1:Y:S02]  /*43d0*/  LD.E R24, desc[UR36][R22.64+0x30] ;  /* 0x0000302416187980 */ /* 0x000e64000c101900 */
[----:B-1----:R-:W-:-:S04]  /*43e0*/  LOP3.LUT R9, R24, 0x1, RZ, 0xc0, !PT ;  /* 0x0000000118097812 */ /* 0x002fc800078ec0ff */
        /* <DEDUP_REMOVED lines=9> */
[----:B------:R-:W-:Y:S01]  /*4480*/  IADD3 R14, P0, PT, R7, R10, RZ ;  /* 0x0000000a070e7210 */ /* 0x000fe20007f1e0ff */
[----:B--2---:R-:W-:-:S05]  /*4490*/  VIADD R15, R24, 0x8 ;  /* 0x00000008180f7836 */ /* 0x004fca0000000000 */
[----:B0-----:R-:W-:Y:S01]  /*44a0*/  LOP3.LUT R21, R15, 0x1ff8, RZ, 0xc0, !PT ;  /* 0x00001ff80f157812 */ /* 0x001fe200078ec0ff */
[----:B------:R-:W-:-:S03]  /*44b0*/  IMAD.X R15, R6, 0x1, R11, P0 ;  /* 0x00000001060f7824 */ /* 0x000fc600000e060b */
[----:B------:R-:W-:-:S05]  /*44c0*/  LOP3.LUT R25, R21, 0xffffe007, R24, 0xf8, !PT ;  /* 0xffffe00715197812 */ /* 0x000fca00078ef818 */
[----:B------:R0:W-:Y:S04]  /*44d0*/  ST.E desc[UR36][R14.64+0x30], R25 ;  /* 0x000030190e007985 */ /* 0x0001e8000c101924 */
[----:B------:R-:W2:Y:S02]  /*44e0*/  LDG.E.64 R10, desc[UR36][R4.64] ;  /* 0x00000024040a7981 */ /* 0x000ea4000c1e1b00 */
[----:B--2---:R-:W-:-:S05]  /*44f0*/  IADD3 R20, P0, PT, R10, R7, RZ ;  /* 0x000000070a147210 */ /* 0x004fca0007f1e0ff */
[----:B------:R-:W-:-:S05]  /*4500*/  IMAD.X R21, R11, 0x1, R6, P0 ;  /* 0x000000010b157824 */ /* 0x000fca00000e0606 */
[----:B-1----:R-:W2:Y:S02]  /*4510*/  LD.E R22, desc[UR36][R20.64+0x4c] ;  /* 0x00004c2414167980 */ /* 0x002ea4000c101900 */
        /* <DEDUP_REMOVED lines=122> */
.L_x_78:
        /* <DEDUP_REMOVED lines=28> */
[----:B0-----:R-:W-:Y:S02]  /*4e80*/  IMAD.MOV.U32 R12, RZ, RZ, 0x74 ;  /* 0x00000074ff0c7424 */ /* 0x001fe400078e00ff */
[----:B------:R-:W-:Y:S01]  /*4e90*/  IMAD.MOV.U32 R13, RZ, RZ, 0x78 ;  /* 0x00000078ff0d7424 */ /* 0x000fe200078e00ff */
[----:B--2---:R-:W-:Y:S01]  /*4ea0*/  PRMT R5, R14, 0x7610, R5 ;  /* 0x000076100e057816 */ /* 0x004fe20000000005 */
[----:B------:R-:W-:-:S05]  /*4eb0*/  IMAD.MOV.U32 R14, RZ, RZ, 0x2e ;  /* 0x0000002eff0e7424 */ /* 0x000fca00078e00ff */
[----:B-1----:R-:W-:Y:S01]  /*4ec0*/  PRMT R9, R14, 0x7610, R9 ;  /* 0x000076100e097816 */ /* 0x002fe20000000009 */
[----:B---3--:R-:W-:-:S05]  /*4ed0*/  IMAD.WIDE.U32 R10, R0, 0x1c, R10 ;  /* 0x0000001c000a7825 */ /* 0x008fca00078e000a */
[----:B------:R4:W-:Y:S04]  /*4ee0*/  ST.E.U8 desc[UR36][R10.64], R5 ;  /* 0x000000050a007985 */ /* 0x0009e8000c101124 */
[----:B------:R0:W-:Y:S04]  /*4ef0*/  ST.E.U8 desc[UR36][R10.64+0x1], R9 ;  /* 0x000001090a007985 */ /* 0x0001e8000c101124 */
[----:B------:R-:W-:Y:S04]  /*4f00*/  ST.E.U8 desc[UR36][R10.64+0x2], R12 ;  /* 0x0000020c0a007985 */ /* 0x000fe8000c101124 */
[----:B------:R-:W-:Y:S04]  /*4f10*/  ST.E.U8 desc[UR36][R10.64+0x4], R12 ;  /* 0x0000040c0a007985 */ /* 0x000fe8000c101124 */
        /* <DEDUP_REMOVED lines=11> */
[----:B------:R-:W-:-:S04]  /*4fd0*/  SHF.L.U32 R3, R14, R3, RZ ;  /* 0x000000030e037219 */ /* 0x000fc800000006ff */
[----:B--2---:R-:W-:-:S05]  /*4fe0*/  LOP3.LUT R3, R8, R3, RZ, 0xfc, !PT ;  /* 0x0000000308037212 */ /* 0x004fca00078efcff */
[----:B------:R2:W-:Y:S04]  /*4ff0*/  ST.E.U8 desc[UR36][R4.64], R3 ;  /* 0x0000000304007985 */ /* 0x0005e8000c101124 */
[----:B0-----:R-:W1:Y:S04]  /*5000*/  LDG.E.64 R8, desc[UR36][R6.64] ;  /* 0x0000002406087981 */ /* 0x001e68000c1e1b00 */
[----:B-1----:R-:W3:Y:S02]  /*5010*/  LD.E R10, desc[UR36][R8.64+0x80] ;  /* 0x00008024080a7980 */ /* 0x002ee4000c101900 */
[----:B---3--:R-:W-:-:S05]  /*5020*/  VIADD R11, R10, 0x400 ;  /* 0x000004000a0b7836 */ /* 0x008fca0000000000 */
[----:B------:R-:W-:-:S04]  /*5030*/  LOP3.LUT R11, R11, 0xffc00, RZ, 0xc0, !PT ;  /* 0x000ffc000b0b7812 */ /* 0x000fc800078ec0ff */
[----:B------:R-:W-:-:S05]  /*5040*/  LOP3.LUT R15, R11, 0xfff003ff, R10, 0xf8, !PT ;  /* 0xfff003ff0b0f7812 */ /* 0x000fca00078ef80a */
[----:B------:R0:W-:Y:S04]  /*5050*/  ST.E desc[UR36][R8.64+0x80], R15 ;  /* 0x0000800f08007985 */ /* 0x0001e8000c101924 */
[----:B------:R-:W3:Y:S04]  /*5060*/  LDG.E.64 R10, desc[UR36][R6.64] ;  /* 0x00000024060a7981 */ /* 0x000ee8000c1e1b00 */
[----:B---3--:R-:W3:Y:S02]  /*5070*/  LD.E R12, desc[UR36][R10.64+0x80] ;  /* 0x000080240a0c7980 */ /* 0x008ee4000c101900 */
[----:B---3--:R-:W-:-:S04]  /*5080*/  SHF.R.U32.HI R12, RZ, 0x9, R12 ;  /* 0x00000009ff0c7819 */ /* 0x008fc8000001160c */
[----:B------:R-:W-:-:S04]  /*5090*/  LOP3.LUT R13, R12, 0x7fe, RZ, 0xc0, !PT ;  /* 0x000007fe0c0d7812 */ /* 0x000fc800078ec0ff */
[----:B------:R-:W-:-:S05]  /*50a0*/  IADD3 R12, P0, PT, R10, R13, RZ ;  /* 0x0000000d0a0c7210 */ /* 0x000fca0007f1e0ff */
[----:B------:R-:W-:-:S05]  /*50b0*/  IMAD.X R13, RZ, RZ, R11, P0 ;  /* 0x000000ffff0d7224 */ /* 0x000fca00000e060b */
[----:B------:R1:W-:Y:S04]  /*50c0*/  ST.E.U16 desc[UR36][R12.64+0x82], R0 ;  /* 0x000082000c007985 */ /* 0x0003e8000c101524 */
[----:B--2---:R-:W2:Y:S04]  /*50d0*/  LDG.E.64 R4, desc[UR36][R6.64] ;  /* 0x0000002406047981 */ /* 0x004ea8000c1e1b00 */
[----:B--2---:R-:W2:Y:S02]  /*50e0*/  LD.E R3, desc[UR36][R4.64+0x80] ;  /* 0x0000802404037980 */ /* 0x004ea4000c101900 */
[----:B--2---:R-:W-:-:S04]  /*50f0*/  SHF.R.U32.HI R3, RZ, 0x9, R3 ;  /* 0x00000009ff037819 */ /* 0x004fc80000011603 */
[----:B------:R-:W-:-:S04]  /*5100*/  LOP3.LUT R3, R3, 0x7fe, RZ, 0xc0, !PT ;  /* 0x000007fe03037812 */ /* 0x000fc800078ec0ff */
[----:B0-----:R-:W-:-:S05]  /*5110*/  IADD3 R8, P0, PT, R4, R3, RZ ;  /* 0x0000000304087210 */ /* 0x001fca0007f1e0ff */
[----:B------:R-:W-:-:S05]  /*5120*/  IMAD.X R9, RZ, RZ, R5, P0 ;  /* 0x000000ffff097224 */ /* 0x000fca00000e0605 */
[----:B------:R1:W-:Y:S03]  /*5130*/  ST.E.U16 desc[UR36][R8.64+0x882], R0 ;  /* 0x0008820008007985 */ /* 0x0003e6000c101524 */
.L_x_60:
[----:B------:R-:W-:Y:S05]  /*5140*/  BSYNC.RECONVERGENT B0 ;  /* 0x0000000000007941 */ /* 0x000fea0003800200 */
.L_x_54:
[----:B0-----:R-:W1:Y:S08]  /*5150*/  LDC.64 R6, c[0x4][0x58] ;  /* 0x01001600ff067b82 */ /* 0x001e700000000a00 */
[----:B------:R-:W0:Y:S01]  /*5160*/  LDC.64 R4, c[0x4][0x8] ;  /* 0x01000200ff047b82 */ /* 0x000e220000000a00 */
[----:B-1----:R1:W5:Y:S04]  /*5170*/  LDG.E.U8.CONSTANT R12, desc[UR36][R6.64] ;  /* 0x00000024060c7981 */ /* 0x002368000c1e9100 */
[----:B0-----:R-:W5:Y:S01]  /*5180*/  LDG.E.64 R4, desc[UR36][R4.64] ;  /* 0x0000002404047981 */ /* 0x001f62000c1e1b00 */
[----:B------:R-:W-:Y:S04]  /*5190*/  BSSY.RECONVERGENT B0, `(.L_x_80) ;  /* 0x000016f000007945 */ /* 0x000fe80003800200 */
[----:B------:R-:W-:Y:S01]  /*51a0*/  BSSY.RELIABLE B7, `(.L_x_81) ;  /* 0x0000027000077945 */ /* 0x000fe20003800100 */
[----:B------:R-:W-:-:S02]  /*51b0*/  IMAD.MOV.U32 R3, RZ, RZ, RZ ;  /* 0x000000ffff037224 */ /* 0x000fc400078e00ff */
[----:B-1----:R-:W-:-:S07]  /*51c0*/  IMAD.MOV.U32 R0, RZ, RZ, -0x1 ;  /* 0xffffffffff007424 */ /* 0x002fce00078e00ff */
.L_x_87:
[----:B0----5:R-:W-:-:S05]  /*51d0*/  IMAD.WIDE.U32 R6, R3, 0x1c, R4 ;  /* 0x0000001c03067825 */ /* 0x021fca00078e0004 */
[----:B------:R-:W2:Y:S02]  /*51e0*/  LD.E.U8 R9, desc[UR36][R6.64] ;  /* 0x0000002406097980 */ /* 0x000ea4000c101100 */
[----:B--2---:R-:W-:-:S13]  /*51f0*/  ISETP.NE.AND P0, PT, R12, R9, PT ;  /* 0x000000090c00720c */ /* 0x004fda0003f05270 */
[----:B------:R-:W-:Y:S05]  /*5200*/  @P0 BRA `(.L_x_82) ;  /* 0x0000000000640947 */ /* 0x000fea0003800000 */
[----:B------:R-:W-:Y:S01]  /*5210*/  IMAD.MOV.U32 R13, RZ, RZ, RZ ;  /* 0x000000ffff0d7224 */ /* 0x000fe200078e00ff */
[----:B------:R-:W-:-:S07]  /*5220*/  PRMT R8, R12, 0x7610, R8 ;  /* 0x000076100c087816 */ /* 0x000fce0000000008 */
.L_x_84:
[----:B------:R-:W-:Y:S02]  /*5230*/  PRMT R8, R8, 0x9910, RZ ;  /* 0x0000991008087816 */ /* 0x000fe400000000ff */
[----:B------:R-:W-:-:S04]  /*5240*/  ISETP.GT.U32.AND P0, PT, R13, 0x12, PT ;  /* 0x000000120d00780c */ /* 0x000fc80003f04070 */
[----:B------:R-:W-:-:S13]  /*5250*/  ISETP.EQ.OR P0, PT, R8, RZ, P0 ;  /* 0x000000ff0800720c */ /* 0x000fda0000702670 */
[----:B------:R-:W-:Y:S05]  /*5260*/  @P0 BRA `(.L_x_83) ;  /* 0x00000000002c0947 */ /* 0x000fea0003800000 */
[----:B------:R-:W0:Y:S01]  /*5270*/  LDCU.64 UR4, c[0x4][0x58] ;  /* 0x01000b00ff0477ac */ /* 0x000e220008000a00 */
[----:B------:R-:W-:-:S05]  /*5280*/  VIADD R13, R13, 0x1 ;  /* 0x000000010d0d7836 */ /* 0x000fca0000000000 */
[----:B------:R-:W-:-:S05]  /*5290*/  IADD3 R10, P1, PT, R6, R13, RZ ;  /* 0x0000000d060a7210 */ /* 0x000fca0007f3e0ff */
[----:B------:R-:W-:-:S06]  /*52a0*/  IMAD.X R11, RZ, RZ, R7, P1 ;  /* 0x000000ffff0b7224 */ /* 0x000fcc00008e0607 */
[----:B------:R-:W2:Y:S01]  /*52b0*/  LD.E.U8 R11, desc[UR36][R10.64] ;  /* 0x000000240a0b7980 */ /* 0x000ea2000c101100 */
[----:B0-----:R-:W-:-:S05]  /*52c0*/  IADD3 R8, P0, PT, R13, UR4, RZ ;  /* 0x000000040d087c10 */ /* 0x001fca000ff1e0ff */
[----:B------:R-:W-:-:S05]  /*52d0*/  IMAD.X R9, RZ, RZ, UR5, P0 ;  /* 0x00000005ff097e24 */ /* 0x000fca00080e06ff */
[----:B------:R-:W2:Y:S02]  /*52e0*/  LDG.E.U8.CONSTANT R8, desc[UR36][R8.64] ;  /* 0x0000002408087981 */ /* 0x000ea4000c1e9100 */
[----:B--2---:R-:W-:-:S13]  /*52f0*/  ISETP.NE.AND P0, PT, R8, R11, PT ;  /* 0x0000000b0800720c */ /* 0x004fda0003f05270 */
[----:B------:R-:W-:Y:S05]  /*5300*/  @!P0 BRA `(.L_x_84) ;  /* 0xfffffffc00c88947 */ /* 0x000fea000383ffff */
[----:B------:R-:W-:Y:S05]  /*5310*/  BRA `(.L_x_82) ;  /* 0x0000000000207947 */ /* 0x000fea0003800000 */
.L_x_83:
        /* <DEDUP_REMOVED lines=8> */
.L_x_82:
[----:B------:R0:W5:Y:S02]  /*53a0*/  LD.E R8, desc[UR36][R6.64+0x14] ;  /* 0x0000142406087980 */ /* 0x000164000c101900 */
.L_x_85:
[----:B-----5:R-:W-:-:S04]  /*53b0*/  LOP3.LUT R8, R8, 0x1, RZ, 0xc0, !PT ;  /* 0x0000000108087812 */ /* 0x020fc800078ec0ff */
[----:B------:R-:W-:-:S04]  /*53c0*/  ISETP.NE.U32.AND P0, PT, R8, 0x1, PT ;  /* 0x000000010800780c */ /* 0x000fc80003f05070 */
[----:B------:R-:W-:Y:S01]  /*53d0*/  SEL R0, R0, R3, !P0 ;  /* 0x0000000300007207 */ /* 0x000fe20004000000 */
[----:B------:R-:W-:-:S05]  /*53e0*/  VIADD R3, R3, 0x1 ;  /* 0x0000000103037836 */ /* 0x000fca0000000000 */
[----:B------:R-:W-:-:S13]  /*53f0*/  ISETP.NE.AND P0, PT, R3, 0x400, PT ;  /* 0x000004000300780c */ /* 0x000fda0003f05270 */
[----:B------:R-:W-:Y:S05]  /*5400*/  @P0 BRA `(.L_x_87) ;  /* 0xfffffffc00700947 */ /* 0x000fea000383ffff */
[----:B------:R-:W-:Y:S05]  /*5410*/  BSYNC.RELIABLE B7 ;  /* 0x0000000000077941 */ /* 0x000fea0003800100 */
.L_x_81:
        /* <DEDUP_REMOVED lines=11> */
.L_x_103:
        /* <DEDUP_REMOVED lines=45> */
.L_x_102:
[----:B------:R-:W-:Y:S01]  /*57a0*/  VIADD R3, R9, 0xf ;  /* 0x0000000f09037836 */ /* 0x000fe20000000000 */
[----:B------:R-:W-:Y:S06]  /*57b0*/  BRA `(.L_x_88) ;  /* 0x0000000000647947 */ /* 0x000fec0003800000 */
.L_x_101:
[----:B------:R-:W-:Y:S01]  /*57c0*/  VIADD R3, R9, 0xe ;  /* 0x0000000e09037836 */ /* 0x000fe20000000000 */
[----:B------:R-:W-:Y:S06]  /*57d0*/  BRA `(.L_x_88) ;  /* 0x00000000005c7947 */ /* 0x000fec0003800000 */
.L_x_100:
[----:B------:R-:W-:Y:S01]  /*57e0*/  VIADD R3, R9, 0xd ;  /* 0x0000000d09037836 */ /* 0x000fe20000000000 */
[----:B------:R-:W-:Y:S06]  /*57f0*/  BRA `(.L_x_88) ;  /* 0x0000000000547947 */ /* 0x000fec0003800000 */
.L_x_99:
[----:B------:R-:W-:Y:S01]  /*5800*/  VIADD R3, R9, 0xc ;  /* 0x0000000c09037836 */ /* 0x000fe20000000000 */
[----:B------:R-:W-:Y:S06]  /*5810*/  BRA `(.L_x_88) ;  /* 0x00000000004c7947 */ /* 0x000fec0003800000 */
.L_x_98:
[----:B------:R-:W-:Y:S01]  /*5820*/  VIADD R3, R9, 0xb ;  /* 0x0000000b09037836 */ /* 0x000fe20000000000 */
[----:B------:R-:W-:Y:S06]  /*5830*/  BRA `(.L_x_88) ;  /* 0x0000000000447947 */ /* 0x000fec0003800000 */
.L_x_97:
[----:B------:R-:W-:Y:S01]  /*5840*/  VIADD R3, R9, 0xa ;  /* 0x0000000a09037836 */ /* 0x000fe20000000000 */
[----:B------:R-:W-:Y:S06]  /*5850*/  BRA `(.L_x_88) ;  /* 0x00000000003c7947 */ /* 0x000fec0003800000 */
.L_x_96:
[----:B------:R-:W-:Y:S01]  /*5860*/  VIADD R3, R9, 0x9 ;  /* 0x0000000909037836 */ /* 0x000fe20000000000 */
[----:B------:R-:W-:Y:S06]  /*5870*/  BRA `(.L_x_88) ;  /* 0x0000000000347947 */ /* 0x000fec0003800000 */
.L_x_95:
[----:B------:R-:W-:Y:S01]  /*5880*/  VIADD R3, R9, 0x7 ;  /* 0x0000000709037836 */ /* 0x000fe20000000000 */
[----:B------:R-:W-:Y:S06]  /*5890*/  BRA `(.L_x_88) ;  /* 0x00000000002c7947 */ /* 0x000fec0003800000 */
.L_x_94:
[----:B------:R-:W-:Y:S01]  /*58a0*/  VIADD R3, R9, 0x6 ;  /* 0x0000000609037836 */ /* 0x000fe20000000000 */
[----:B------:R-:W-:Y:S06]  /*58b0*/  BRA `(.L_x_88) ;  /* 0x0000000000247947 */ /* 0x000fec0003800000 */
.L_x_93:
[----:B------:R-:W-:Y:S01]  /*58c0*/  VIADD R3, R9, 0x5 ;  /* 0x0000000509037836 */ /* 0x000fe20000000000 */
[----:B------:R-:W-:Y:S06]  /*58d0*/  BRA `(.L_x_88) ;  /* 0x00000000001c7947 */ /* 0x000fec0003800000 */
.L_x_92:
[----:B------:R-:W-:Y:S01]  /*58e0*/  VIADD R3, R9, 0x4 ;  /* 0x0000000409037836 */ /* 0x000fe20000000000 */
[----:B------:R-:W-:Y:S06]  /*58f0*/  BRA `(.L_x_88) ;  /* 0x0000000000147947 */ /* 0x000fec0003800000 */
.L_x_91:
[----:B------:R-:W-:Y:S01]  /*5900*/  VIADD R3, R9, 0x3 ;  /* 0x0000000309037836 */ /* 0x000fe20000000000 */
[----:B------:R-:W-:Y:S06]  /*5910*/  BRA `(.L_x_88) ;  /* 0x00000000000c7947 */ /* 0x000fec0003800000 */
.L_x_90:
[----:B------:R-:W-:Y:S01]  /*5920*/  VIADD R3, R9, 0x2 ;  /* 0x0000000209037836 */ /* 0x000fe20000000000 */
[----:B------:R-:W-:Y:S06]  /*5930*/  BRA `(.L_x_88) ;  /* 0x0000000000047947 */ /* 0x000fec0003800000 */
.L_x_89:
[----:B------:R-:W-:-:S07]  /*5940*/  VIADD R3, R9, 0x1 ;  /* 0x0000000109037836 */ /* 0x000fce0000000000 */
.L_x_88:
[----:B------:R-:W0:Y:S01]  /*5950*/  LDC.64 R4, c[0x4][0x8] ;  /* 0x01000200ff047b82 */ /* 0x000e220000000a00 */
[----:B------:R-:W-:Y:S01]  /*5960*/  BSSY.RECONVERGENT B1, `(.L_x_104) ;  /* 0x00000a9000017945 */ /* 0x000fe20003800200 */
[----:B------:R-:W-:Y:S01]  /*5970*/  IMAD.MOV.U32 R8, RZ, RZ, RZ ;  /* 0x000000ffff087224 */ /* 0x000fe200078e00ff */
[----:B------:R-:W-:-:S07]  /*5980*/  CS2R R6, SRZ ;  /* 0x0000000000067805 */ /* 0x000fce000001ff00 */
.L_x_105:
        /* <DEDUP_REMOVED lines=167> */
.L_x_104:
[----:B------:R-:W2:Y:S02]  /*6400*/  LDG.E.64 R6, desc[UR36][R4.64] ;  /* 0x0000002404067981 */ /* 0x000ea4000c1e1b00 */
[----:B--2---:R-:W-:-:S05]  /*6410*/  IMAD.WIDE.U32 R6, R0, 0x1c, R6 ;  /* 0x0000001c00067825 */ /* 0x004fca00078e0006 */
[----:B------:R-:W1:Y:S02]  /*6420*/  LD.E R8, desc[UR36][R6.64+0x14] ;  /* 0x0000142406087980 */ /* 0x000e64000c101900 */
[----:B-1----:R-:W-:-:S05]  /*6430*/  LOP3.LUT R13, R8, 0xff801fff, RZ, 0xc0, !PT ;  /* 0xff801fff080d7812 */ /* 0x002fca00078ec0ff */
[----:B------:R0:W-:Y:S04]  /*6440*/  ST.E desc[UR36][R6.64+0x14], R13 ;  /* 0x0000140d06007985 */ /* 0x0001e8000c101924 */
[----:B------:R-:W2:Y:S02]  /*6450*/  LDG.E.64 R8, desc[UR36][R4.64] ;  /* 0x0000002404087981 */ /* 0x000ea4000c1e1b00 */
        /* <DEDUP_REMOVED lines=66> */
.L_x_86:
[----:B------:R-:W-:Y:S05]  /*6880*/  BSYNC.RECONVERGENT B0 ;  /* 0x0000000000007941 */ /* 0x000fea0003800200 */
.L_x_80:
[----:B0-----:R-:W0:Y:S08]  /*6890*/  LDC.64 R6, c[0x4][0x48] ;  /* 0x01001200ff067b82 */ /* 0x001e300000000a00 */
[----:B------:R-:W2:Y:S01]  /*68a0*/  LDC.64 R4, c[0x4][0x8] ;  /* 0x01000200ff047b82 */ /* 0x000ea20000000a00 */
[----:B0-----:R0:W5:Y:S04]  /*68b0*/  LDG.E.U8.CONSTANT R15, desc[UR36][R6.64] ;  /* 0x00000024060f7981 */ /* 0x001168000c1e9100 */
[----:B--2---:R-:W5:Y:S01]  /*68c0*/  LDG.E.64 R4, desc[UR36][R4.64] ;  /* 0x0000002404047981 */ /* 0x004f62000c1e1b00 */
[----:B------:R-:W-:Y:S04]  /*68d0*/  BSSY.RECONVERGENT B0, `(.L_x_106) ;  /* 0x0000170000007945 */ /* 0x000fe80003800200 */
[----:B------:R-:W-:Y:S01]  /*68e0*/  BSSY.RELIABLE B8, `(.L_x_107) ;  /* 0x0000027000087945 */ /* 0x000fe20003800100 */
[----:B------:R-:W-:-:S02]  /*68f0*/  IMAD.MOV.U32 R3, RZ, RZ, RZ ;  /* 0x000000ffff037224 */ /* 0x000fc400078e00ff */
[----:B01----:R-:W-:-:S07]  /*6900*/  IMAD.MOV.U32 R0, RZ, RZ, -0x1 ;  /* 0xffffffffff007424 */ /* 0x003fce00078e00ff */
.L_x_113:
[----:B0----5:R-:W-:-:S05]  /*6910*/  IMAD.WIDE.U32 R6, R3, 0x1c, R4 ;  /* 0x0000001c03067825 */ /* 0x021fca00078e0004 */
[----:B------:R-:W2:Y:S02]  /*6920*/  LD.E.U8 R8, desc[UR36][R6.64] ;  /* 0x0000002406087980 */ /* 0x000ea4000c101100 */
[----:B--2---:R-:W-:-:S13]  /*6930*/  ISETP.NE.AND P0, PT, R15, R8, PT ;  /* 0x000000080f00720c */ /* 0x004fda0003f05270 */
[----:B------:R-:W-:Y:S05]  /*6940*/  @P0 BRA `(.L_x_108) ;  /* 0x0000000000640947 */ /* 0x000fea0003800000 */
[----:B------:R-:W-:Y:S01]  /*6950*/  IMAD.MOV.U32 R13, RZ, RZ, RZ ;  /* 0x000000ffff0d7224 */ /* 0x000fe200078e00ff */
[----:B------:R-:W-:-:S07]  /*6960*/  PRMT R8, R15, 0x7610, R8 ;  /* 0x000076100f087816 */ /* 0x000fce0000000008 */
.L_x_110:
        /* <DEDUP_REMOVED lines=15> */
.L_x_109:
        /* <DEDUP_REMOVED lines=8> */
.L_x_108:
[----:B------:R0:W5:Y:S02]  /*6ae0*/  LD.E R8, desc[UR36][R6.64+0x14] ;  /* 0x0000142406087980 */ /* 0x000164000c101900 */
.L_x_111:
[----:B-----5:R-:W-:-:S04]  /*6af0*/  LOP3.LUT R8, R8, 0x1, RZ, 0xc0, !PT ;  /* 0x0000000108087812 */ /* 0x020fc800078ec0ff */
[----:B------:R-:W-:-:S04]  /*6b00*/  ISETP.NE.U32.AND P0, PT, R8, 0x1, PT ;  /* 0x000000010800780c */ /* 0x000fc80003f05070 */
[----:B------:R-:W-:Y:S01]  /*6b10*/  SEL R0, R0, R3, !P0 ;  /* 0x0000000300007207 */ /* 0x000fe20004000000 */
[----:B------:R-:W-:-:S05]  /*6b20*/  VIADD R3, R3, 0x1 ;  /* 0x0000000103037836 */ /* 0x000fca0000000000 */
[----:B------:R-:W-:-:S13]  /*6b30*/  ISETP.NE.AND P0, PT, R3, 0x400, PT ;  /* 0x000004000300780c */ /* 0x000fda0003f05270 */
[----:B------:R-:W-:Y:S05]  /*6b40*/  @P0 BRA `(.L_x_113) ;  /* 0xfffffffc00700947 */ /* 0x000fea000383ffff */
[----:B------:R-:W-:Y:S05]  /*6b50*/  BSYNC.RELIABLE B8 ;  /* 0x0000000000087941 */ /* 0x000fea0003800100 */
.L_x_107:
        /* <DEDUP_REMOVED lines=11> */
.L_x_129:
        /* <DEDUP_REMOVED lines=46> */
.L_x_128:
[----:B------:R-:W-:Y:S01]  /*6ef0*/  VIADD R3, R9, 0xf ;  /* 0x0000000f09037836 */ /* 0x000fe20000000000 */
[----:B------:R-:W-:Y:S06]  /*6f00*/  BRA `(.L_x_114) ;  /* 0x0000000000647947 */ /* 0x000fec0003800000 */
.L_x_127:
[----:B------:R-:W-:Y:S01]  /*6f10*/  VIADD R3, R9, 0xe ;  /* 0x0000000e09037836 */ /* 0x000fe20000000000 */
[----:B------:R-:W-:Y:S06]  /*6f20*/  BRA `(.L_x_114) ;  /* 0x00000000005c7947 */ /* 0x000fec0003800000 */
.L_x_126:
[----:B------:R-:W-:Y:S01]  /*6f30*/  VIADD R3, R9, 0xd ;  /* 0x0000000d09037836 */ /* 0x000fe20000000000 */
[----:B------:R-:W-:Y:S06]  /*6f40*/  BRA `(.L_x_114) ;  /* 0x0000000000547947 */ /* 0x000fec0003800000 */
.L_x_125:
[----:B------:R-:W-:Y:S01]  /*6f50*/  VIADD R3, R9, 0xc ;  /* 0x0000000c09037836 */ /* 0x000fe20000000000 */
[----:B------:R-:W-:Y:S06]  /*6f60*/  BRA `(.L_x_114) ;  /* 0x00000000004c7947 */ /* 0x000fec0003800000 */
.L_x_124:
[----:B------:R-:W-:Y:S01]  /*6f70*/  VIADD R3, R9, 0xb ;  /* 0x0000000b09037836 */ /* 0x000fe20000000000 */
[----:B------:R-:W-:Y:S06]  /*6f80*/  BRA `(.L_x_114) ;  /* 0x0000000000447947 */ /* 0x000fec0003800000 */
.L_x_123:
[----:B------:R-:W-:Y:S01]  /*6f90*/  VIADD R3, R9, 0xa ;  /* 0x0000000a09037836 */ /* 0x000fe20000000000 */
[----:B------:R-:W-:Y:S06]  /*6fa0*/  BRA `(.L_x_114) ;  /* 0x00000000003c7947 */ /* 0x000fec0003800000 */
.L_x_122:
[----:B------:R-:W-:Y:S01]  /*6fb0*/  VIADD R3, R9, 0x9 ;  /* 0x0000000909037836 */ /* 0x000fe20000000000 */
[----:B------:R-:W-:Y:S06]  /*6fc0*/  BRA `(.L_x_114) ;  /* 0x0000000000347947 */ /* 0x000fec0003800000 */
.L_x_121:
[----:B------:R-:W-:Y:S01]  /*6fd0*/  VIADD R3, R9, 0x7 ;  /* 0x0000000709037836 */ /* 0x000fe20000000000 */
[----:B------:R-:W-:Y:S06]  /*6fe0*/  BRA `(.L_x_114) ;  /* 0x00000000002c7947 */ /* 0x000fec0003800000 */
.L_x_120:
[----:B------:R-:W-:Y:S01]  /*6ff0*/  VIADD R3, R9, 0x6 ;  /* 0x0000000609037836 */ /* 0x000fe20000000000 */
[----:B------:R-:W-:Y:S06]  /*7000*/  BRA `(.L_x_114) ;  /* 0x0000000000247947 */ /* 0x000fec0003800000 */
.L_x_119:
[----:B------:R-:W-:Y:S01]  /*7010*/  VIADD R3, R9, 0x5 ;  /* 0x0000000509037836 */ /* 0x000fe20000000000 */
[----:B------:R-:W-:Y:S06]  /*7020*/  BRA `(.L_x_114) ;  /* 0x00000000001c7947 */ /* 0x000fec0003800000 */
.L_x_118:
[----:B------:R-:W-:Y:S01]  /*7030*/  VIADD R3, R9, 0x4 ;  /* 0x0000000409037836 */ /* 0x000fe20000000000 */
[----:B------:R-:W-:Y:S06]  /*7040*/  BRA `(.L_x_114) ;  /* 0x0000000000147947 */ /* 0x000fec0003800000 */
.L_x_117:
[----:B------:R-:W-:Y:S01]  /*7050*/  VIADD R3, R9, 0x3 ;  /* 0x0000000309037836 */ /* 0x000fe20000000000 */
[----:B------:R-:W-:Y:S06]  /*7060*/  BRA `(.L_x_114) ;  /* 0x00000000000c7947 */ /* 0x000fec0003800000 */
.L_x_116:
[----:B------:R-:W-:Y:S01]  /*7070*/  VIADD R3, R9, 0x2 ;  /* 0x0000000209037836 */ /* 0x000fe20000000000 */
[----:B------:R-:W-:Y:S06]  /*7080*/  BRA `(.L_x_114) ;  /* 0x0000000000047947 */ /* 0x000fec0003800000 */
.L_x_115:
[----:B------:R-:W-:-:S07]  /*7090*/  VIADD R3, R9, 0x1 ;  /* 0x0000000109037836 */ /* 0x000fce0000000000 */
.L_x_114:
[----:B------:R-:W0:Y:S01]  /*70a0*/  LDC.64 R4, c[0x4][0x8] ;  /* 0x01000200ff047b82 */ /* 0x000e220000000a00 */
[----:B------:R-:W-:Y:S01]  /*70b0*/  BSSY.RECONVERGENT B1, `(.L_x_130) ;  /* 0x00000a9000017945 */ /* 0x000fe20003800200 */
[----:B------:R-:W-:Y:S01]  /*70c0*/  IMAD.MOV.U32 R8, RZ, RZ, RZ ;  /* 0x000000ffff087224 */ /* 0x000fe200078e00ff */
[----:B------:R-:W-:-:S07]  /*70d0*/  CS2R R6, SRZ ;  /* 0x0000000000067805 */ /* 0x000fce000001ff00 */
.L_x_131:
[----:B0-----:R-:W2:Y:S02]  /*70e0*/  LDG.E.64 R10, desc[UR36][R4.64] ;  /* 0x00000024040a7981 */ /* 0x001ea4000c1e1b00 */
[----:B-12---:R-:W-:-:S05]  /*70f0*/  IADD3 R12, P0, PT, R10, R7, RZ ;  /* 0x000000070a0c7210 */ /* 0x006fca0007f1e0ff */
        /* <DEDUP_REMOVED lines=13> */
[----:B------:R-:W-:-:S05]  /*71d0*/  IADD3 R10, P0, PT, R7, R10, RZ ;  /* 0x0000000a070a7210 */ /* 0x000fca0007f1e0ff */
[----:B------:R-:W-:Y:S02]  /*71e0*/  IMAD.X R11, R6, 0x1, R11, P0 ;  /* 0x00000001060b7824 */ /* 0x000fe400000e060b */
[----:B--2---:R-:W-:-:S05]  /*71f0*/  VIADD R25, R24, 0x8 ;  /* 0x0000000818197836 */ /* 0x004fca0000000000 */
[----:B------:R-:W-:-:S04]  /*7200*/  LOP3.LUT R25, R25, 0x1ff8, RZ, 0xc0, !PT ;  /* 0x00001ff819197812 */ /* 0x000fc800078ec0ff */
[----:B------:R-:W-:-:S05]  /*7210*/  LOP3.LUT R25, R25, 0xffffe007, R24, 0xf8, !PT ;  /* 0xffffe00719197812 */ /* 0x000fca00078ef818 */
[----:B------:R0:W-:Y:S04]  /*7220*/  ST.E desc[UR36][R10.64+0x14], R25 ;  /* 0x000014190a007985 */ /* 0x0001e8000c101924 */
[----:B-1----:R-:W2:Y:S02]  /*7230*/  LDG.E.64 R12, desc[UR36][R4.64] ;  /* 0x00000024040c7981 */ /* 0x002ea4000c1e1b00 */
[----:B--2---:R-:W-:-:S05]  /*7240*/  IADD3 R14, P0, PT, R12, R7, RZ ;  /* 0x000000070c0e7210 */ /* 0x004fca0007f1e0ff */
        /* <DEDUP_REMOVED lines=12> */
[----:B------:R-:W-:-:S05]  /*7310*/  IADD3 R12, P0, PT, R7, R12, RZ ;  /* 0x0000000c070c7210 */ /* 0x000fca0007f1e0ff */
[----:B------:R-:W-:Y:S02]  /*7320*/  IMAD.X R13, R6, 0x1, R13, P0 ;  /* 0x00000001060d7824 */ /* 0x000fe400000e060d */
[----:B0-----:R-:W-:-:S05]  /*7330*/  VIADD R10, R24, 0x8 ;  /* 0x00000008180a7836 */ /* 0x001fca0000000000 */
[----:B------:R-:W-:-:S04]  /*7340*/  LOP3.LUT R11, R10, 0x1ff8, RZ, 0xc0, !PT ;  /* 0x00001ff80a0b7812 */ /* 0x000fc800078ec0ff */
        /* <DEDUP_REMOVED lines=112> */
[----:B------:R-:W0:Y:S02]  /*7a50*/  @!P0 LDG.E.64 R12, desc[UR36][R4.64] ;  /* 0x00000024040c8981 */ /* 0x000e24000c1e1b00 */
[----:B0-----:R-:W-:-:S05]  /*7a60*/  @!P0 IADD3 R10, P1, PT, R12, R7, RZ ;  /* 0x000000070c0a8210 */ /* 0x001fca0007f3e0ff */
[----:B------:R-:W-:-:S05]  /*7a70*/  @!P0 IMAD.X R11, R13, 0x1, R6, P1 ;  /* 0x000000010d0b8824 */ /* 0x000fca00008e0606 */
[----:B------:R-:W2:Y:S01]  /*7a80*/  @!P0 LD.E R24, desc[UR36][R10.64+0xd8] ;  /* 0x0000d8240a188980 */ /* 0x000ea2000c101900 */
[C---:B------:R-:W-:Y:S01]  /*7a90*/  IADD3 R12, P0, PT, R7.reuse, R12, RZ ;  /* 0x0000000c070c7210 */ /* 0x040fe20007f1e0ff */
[----:B------:R-:W-:Y:S01]  /*7aa0*/  VIADD R8, R8, 0x8 ;  /* 0x0000000808087836 */ /* 0x000fe20000000000 */
[----:B------:R-:W-:-:S03]  /*7ab0*/  IADD3 R7, P1, PT, R7, 0xe0, RZ ;  /* 0x000000e007077810 */ /* 0x000fc60007f3e0ff */
[----:B------:R-:W-:Y:S01]  /*7ac0*/  IMAD.X R13, R6, 0x1, R13, P0 ;  /* 0x00000001060d7824 */ /* 0x000fe200000e060d */
[----:B------:R-:W-:Y:S01]  /*7ad0*/  ISETP.NE.AND P0, PT, R8, 0x400, PT ;  /* 0x000004000800780c */ /* 0x000fe20003f05270 */
[----:B------:R-:W-:Y:S02]  /*7ae0*/  IMAD.X R6, RZ, RZ, R6, P1 ;  /* 0x000000ffff067224 */ /* 0x000fe400008e0606 */
[----:B--2---:R-:W-:-:S05]  /*7af0*/  VIADD R20, R24, 0x8 ;  /* 0x0000000818147836 */ /* 0x004fca0000000000 */
[----:B------:R-:W-:-:S04]  /*7b00*/  LOP3.LUT R21, R20, 0x1ff8, RZ, 0xc0, !PT ;  /* 0x00001ff814157812 */ /* 0x000fc800078ec0ff */
[----:B------:R-:W-:-:S05]  /*7b10*/  LOP3.LUT R21, R21, 0xffffe007, R24, 0xf8, !PT ;  /* 0xffffe00715157812 */ /* 0x000fca00078ef818 */
[----:B------:R1:W-:Y:S01]  /*7b20*/  ST.E desc[UR36][R12.64+0xd8], R21 ;  /* 0x0000d8150c007985 */ /* 0x0003e2000c101924 */
[----:B------:R-:W-:Y:S05]  /*7b30*/  @P0 BRA `(.L_x_131) ;  /* 0xfffffff400680947 */ /* 0x000fea000383ffff */
[----:B------:R-:W-:Y:S05]  /*7b40*/  BSYNC.RECONVERGENT B1 ;  /* 0x0000000000017941 */ /* 0x000fea0003800200 */
.L_x_130:
        /* <DEDUP_REMOVED lines=68> */
[----:B0-----:R-:W-:Y:S01]  /*7f90*/  IADD3 R8, P0, PT, R4, R3, RZ ;  /* 0x0000000304087210 */ /* 0x001fe20007f1e0ff */
[----:B------:R-:W-:-:S04]  /*7fa0*/  IMAD.MOV.U32 R3, RZ, RZ, R0 ;  /* 0x000000ffff037224 */ /* 0x000fc800078e0000 */
[----:B------:R-:W-:-:S05]  /*7fb0*/  IMAD.X R9, RZ, RZ, R5, P0 ;  /* 0x000000ffff097224 */ /* 0x000fca00000e0605 */
[----:B------:R1:W-:Y:S03]  /*7fc0*/  ST.E.U16 desc[UR36][R8.64+0x882], R0 ;  /* 0x0008820008007985 */ /* 0x0003e6000c101524 */
.L_x_112:
[----:B------:R-:W-:Y:S05]  /*7fd0*/  BSYNC.RECONVERGENT B0 ;  /* 0x0000000000007941 */ /* 0x000fea0003800200 */
.L_x_106:
[----:B------:R-:W0:Y:S02]  /*7fe0*/  LDC.64 R10, c[0x4][0x8] ;  /* 0x01000200ff0a7b82 */ /* 0x000e240000000a00 */
[----:B0-----:R-:W2:Y:S02]  /*7ff0*/  LDG.E.64 R4, desc[UR36][R10.64] ;  /* 0x000000240a047981 */ /* 0x001ea4000c1e1b00 */
[----:B--2---:R-:W-:-:S05]  /*8000*/  IMAD.WIDE.U32 R20, R3, 0x1c, R4 ;  /* 0x0000001c03147825 */ /* 0x004fca00078e0004 */
[----:B-1----:R-:W2:Y:S01]  /*8010*/  LD.E R0, desc[UR36][R20.64+0x14] ;  /* 0x0000142414007980 */ /* 0x002ea2000c101900 */
[----:B------:R-:W-:Y:S01]  /*8020*/  BSSY.RECONVERGENT B9, `(.L_x_132) ;  /* 0x0000232000097945 */ /* 0x000fe20003800200 */
[----:B--2---:R-:W-:-:S13]  /*8030*/  LOP3.LUT P0, RZ, R0, 0x4, RZ, 0xc0, !PT ;  /* 0x0000000400ff7812 */ /* 0x004fda000780c0ff */
[----:B------:R-:W-:Y:S05]  /*8040*/  @P0 BRA `(.L_x_133) ;  /* 0x0000000000340947 */ /* 0x000fea0003800000 */
        /* <DEDUP_REMOVED lines=12> */
.L_x_134:
[----:B------:R-:W-:Y:S05]  /*8110*/  BRA `(.L_x_135) ;  /* 0x0000002000887947 */ /* 0x000fea0003800000 */
.L_x_133:
[----:B------:R-:W0:Y:S01]  /*8120*/  LDC.64 R6, c[0x4][0x18] ;  /* 0x01000600ff067b82 */ /* 0x000e220000000a00 */
[----:B------:R-:W2:Y:S04]  /*8130*/  LD.E R20, desc[UR36][R20.64+0x18] ;  /* 0x0000182414147980 */ /* 0x000ea8000c101900 */
[----:B0-----:R-:W3:Y:S01]  /*8140*/  LDG.E.64 R8, desc[UR36][R6.64] ;  /* 0x0000002406087981 */ /* 0x001ee2000c1e1b00 */
[----:B------:R-:W-:Y:S02]  /*8150*/  IMAD.MOV.U32 R5, RZ, RZ, 0x74 ;  /* 0x00000074ff057424 */ /* 0x000fe400078e00ff */
[----:B--2---:R-:W-:-:S05]  /*8160*/  IMAD.SHL.U32 R4, R20, 0x400, RZ ;  /* 0x0000040014047824 */ /* 0x004fca00078e00ff */
[----:B------:R-:W-:-:S04]  /*8170*/  LOP3.LUT R4, R4, 0xffc00, RZ, 0xc0, !PT ;  /* 0x000ffc0004047812 */ /* 0x000fc800078ec0ff */
[----:B---3--:R-:W-:-:S05]  /*8180*/  IADD3 R12, P0, PT, R8, R4, RZ ;  /* 0x00000004080c7210 */ /* 0x008fca0007f1e0ff */
[----:B------:R-:W-:-:S05]  /*8190*/  IMAD.X R13, RZ, RZ, R9, P0 ;  /* 0x000000ffff0d7224 */ /* 0x000fca00000e0609 */
[----:B------:R-:W-:Y:S04]  /*81a0*/  ST.E.U8 desc[UR36][R12.64+0x9000], R5 ;  /* 0x009000050c007985 */ /* 0x000fe8000c101124 */
[----:B------:R-:W2:Y:S02]  /*81b0*/  LDG.E.64 R8, desc[UR36][R6.64] ;  /* 0x0000002406087981 */ /* 0x000ea4000c1e1b00 */
[----:B--2---:R-:W-:Y:S01]  /*81c0*/  IADD3 R14, P0, PT, R8, R4, RZ ;  /* 0x00000004080e7210 */ /* 0x004fe20007f1e0ff */
[----:B------:R-:W-:-:S04]  /*81d0*/  IMAD.MOV.U32 R8, RZ, RZ, 0x68 ;  /* 0x00000068ff087424 */ /* 0x000fc800078e00ff */
        /* <DEDUP_REMOVED lines=13> */
[----:B------:R-:W2:Y:S02]  /*82b0*/  LDG.E.64 R8, desc[UR36][R6.64] ;  /* 0x0000002406087981 */ /* 0x000ea4000c1e1b00 */
[----:B--2---:R-:W-:Y:S01]  /*82c0*/  IADD3 R14, P0, PT, R8, R4, RZ ;  /* 0x00000004080e7210 */ /* 0x004fe20007f1e0ff */
[----:B------:R-:W-:-:S04]  /*82d0*/  IMAD.MOV.U32 R8, RZ, RZ, 0x20 ;  /* 0x00000020ff087424 */ /* 0x000fc800078e00ff */
[----:B------:R-:W-:-:S05]  /*82e0*/  IMAD.X R15, RZ, RZ, R9, P0 ;  /* 0x000000ffff0f7224 */ /* 0x000fca00000e0609 */
[----:B------:R-:W-:Y:S04]  /*82f0*/  ST.E.U8 desc[UR36][R14.64+0x9004], R8 ;  /* 0x009004080e007985 */ /* 0x000fe8000c101124 */
[----:B------:R-:W0:Y:S02]  /*8300*/  LDG.E.64 R12, desc[UR36][R6.64] ;  /* 0x00000024060c7981 */ /* 0x000e24000c1e1b00 */
[----:B0-----:R-:W-:-:S05]  /*8310*/  IADD3 R20, P0, PT, R12, R4, RZ ;  /* 0x000000040c147210 */ /* 0x001fca0007f1e0ff */
[----:B------:R-:W-:-:S05]  /*8320*/  IMAD.X R21, RZ, RZ, R13, P0 ;  /* 0x000000ffff157224 */ /* 0x000fca00000e060d */
[----:B------:R0:W-:Y:S04]  /*8330*/  ST.E.U8 desc[UR36][R20.64+0x9005], R27 ;  /* 0x0090051b14007985 */ /* 0x0001e8000c101124 */
[----:B------:R-:W1:Y:S02]  /*8340*/  LDG.E.64 R12, desc[UR36][R6.64] ;  /* 0x00000024060c7981 */ /* 0x000e64000c1e1b00 */
[----:B-1----:R-:W-:-:S05]  /*8350*/  IADD3 R24, P0, PT, R12, R4, RZ ;  /* 0x000000040c187210 */ /* 0x002fca0007f1e0ff */
[----:B------:R-:W-:-:S05]  /*8360*/  IMAD.X R25, RZ, RZ, R13, P0 ;  /* 0x000000ffff197224 */ /* 0x000fca00000e060d */
[----:B------:R-:W-:Y:S04]  /*8370*/  ST.E.U8 desc[UR36][R24.64+0x9006], R28 ;  /* 0x0090061c18007985 */ /* 0x000fe8000c101124 */
[----:B------:R-:W2:Y:S02]  /*8380*/  LDG.E.64 R12, desc[UR36][R6.64] ;  /* 0x00000024060c7981 */ /* 0x000ea4000c1e1b00 */
[----:B--2---:R-:W-:-:S05]  /*8390*/  IADD3 R26, P0, PT, R12, R4, RZ ;  /* 0x000000040c1a7210 */ /* 0x004fca0007f1e0ff */
[----:B0-----:R-:W-:-:S05]  /*83a0*/  IMAD.X R27, RZ, RZ, R13, P0 ;  /* 0x000000ffff1b7224 */ /* 0x001fca00000e060d */
[----:B------:R-:W-:Y:S04]  /*83b0*/  ST.E.U8 desc[UR36][R26.64+0x9007], R8 ;  /* 0x009007081a007985 */ /* 0x000fe8000c101124 */
[----:B------:R-:W2:Y:S01]  /*83c0*/  LDG.E.64 R12, desc[UR36][R6.64] ;  /* 0x00000024060c7981 */ /* 0x000ea2000c1e1b00 */
[----:B------:R-:W-:Y:S01]  /*83d0*/  IMAD.MOV.U32 R9, RZ, RZ, 0x6e ;  /* 0x0000006eff097424 */ /* 0x000fe200078e00ff */
[----:B--2---:R-:W-:-:S05]  /*83e0*/  IADD3 R14, P0, PT, R12, R4, RZ ;  /* 0x000000040c0e7210 */ /* 0x004fca0007f1e0ff */
        /* <DEDUP_REMOVED lines=11> */
[----:B------:R-:W-:Y:S04]  /*84a0*/  ST.E.U8 desc[UR36][R24.64+0x900a], R5 ;  /* 0x00900a0518007985 */ /* 0x000fe8000c101124 */
[----:B------:R-:W2:Y:S02]  /*84b0*/  LDG.E.64 R12, desc[UR36][R6.64] ;  /* 0x00000024060c7981 */ /* 0x000ea4000c1e1b00 */
        /* <DEDUP_REMOVED lines=25> */
[----:B--2---:R-:W-:-:S05]  /*8650*/  IADD3 R20, P0, PT, R12, R4, RZ ;  /* 0x000000040c147210 */ /* 0x004fca0007f1e0ff */
[----:B------:R-:W-:-:S05]  /*8660*/  IMAD.X R21, RZ, RZ, R13, P0 ;  /* 0x000000ffff157224 */ /* 0x000fca00000e060d */
[----:B------:R2:W-:Y:S04]  /*8670*/  ST.E.U8 desc[UR36][R20.64+0x9010], R9 ;  /* 0x0090100914007985 */ /* 0x0005e8000c101124 */
[----:B------:R-:W1:Y:S02]  /*8680*/  LDG.E.64 R12, desc[UR36][R6.64] ;  /* 0x00000024060c7981 */ /* 0x000e64000c1e1b00 */
[----:B-1----:R-:W-:-:S05]  /*8690*/  IADD3 R14, P0, PT, R12, R4, RZ ;  /* 0x000000040c0e7210 */ /* 0x002fca0007f1e0ff */
[----:B------:R-:W-:-:S05]  /*86a0*/  IMAD.X R15, RZ, RZ, R13, P0 ;  /* 0x000000ffff0f7224 */ /* 0x000fca00000e060d */
[----:B------:R1:W-:Y:S04]  /*86b0*/  ST.E.U8 desc[UR36][R14.64+0x9011], RZ ;  /* 0x009011ff0e007985 */ /* 0x0003e8000c101124 */
[----:B------:R-:W3:Y:S02]  /*86c0*/  LDG.E.64 R4, desc[UR36][R10.64] ;  /* 0x000000240a047981 */ /* 0x000ee4000c1e1b00 */
[----:B---3--:R-:W-:-:S05]  /*86d0*/  IMAD.WIDE.U32 R12, R3, 0x1c, R4 ;  /* 0x0000001c030c7825 */ /* 0x008fca00078e0004 */
[----:B------:R-:W3:Y:S02]  /*86e0*/  LD.E R4, desc[UR36][R12.64+0x18] ;  /* 0x000018240c047980 */ /* 0x000ee4000c101900 */
[----:B---3--:R-:W-:-:S04]  /*86f0*/  LOP3.LUT R4, R4, 0xfff003ff, RZ, 0xc0, !PT ;  /* 0xfff003ff04047812 */ /* 0x008fc800078ec0ff */
[----:B0-----:R-:W-:-:S05]  /*8700*/  LOP3.LUT R25, R4, 0x4800, RZ, 0xfc, !PT ;  /* 0x0000480004197812 */ /* 0x001fca00078efcff */
[----:B------:R1:W-:Y:S04]  /*8710*/  ST.E desc[UR36][R12.64+0x18], R25 ;  /* 0x000018190c007985 */ /* 0x0003e8000c101924 */
[----:B------:R1:W5:Y:S01]  /*8720*/  LDG.E.64 R4, desc[UR36][R10.64] ;  /* 0x000000240a047981 */ /* 0x000362000c1e1b00 */
[----:B------:R-:W-:Y:S01]  /*8730*/  SHF.R.U32.HI R0, RZ, 0xd, R0 ;  /* 0x0000000dff007819 */ /* 0x000fe20000011600 */
[----:B------:R-:W-:Y:S01]  /*8740*/  BSSY.RECONVERGENT B0, `(.L_x_136) ;  /* 0x0000079000007945 */ /* 0x000fe20003800200 */
[----:B------:R-:W-:Y:S01]  /*8750*/  CS2R R6, SRZ ;  /* 0x0000000000067805 */ /* 0x000fe2000001ff00 */
[----:B--2---:R-:W-:Y:S01]  /*8760*/  IMAD.MOV.U32 R9, RZ, RZ, RZ ;  /* 0x000000ffff097224 */ /* 0x004fe200078e00ff */
[----:B------:R-:W-:-:S07]  /*8770*/  LOP3.LUT R0, R0, 0x3ff, RZ, 0xc0, !PT ;  /* 0x000003ff00007812 */ /* 0x000fce00078ec0ff */
.L_x_137:
[----:B-1---5:R-:W-:-:S05]  /*8780*/  IADD3 R10, P0, PT, R4, R7, RZ ;  /* 0x00000007040a7210 */ /* 0x022fca0007f1e0ff */
[----:B--2---:R-:W-:-:S05]  /*8790*/  IMAD.X R11, R5, 0x1, R9, P0 ;  /* 0x00000001050b7824 */ /* 0x004fca00000e0609 */
        /* <DEDUP_REMOVED lines=12> */
[----:B--2---:R-:W-:-:S05]  /*8860*/  IADD3 R12, P0, PT, R4, R7, RZ ;  /* 0x00000007040c7210 */ /* 0x004fca0007f1e0ff */
[----:B------:R-:W-:-:S05]  /*8870*/  IMAD.X R13, R5, 0x1, R9, P0 ;  /* 0x00000001050d7824 */ /* 0x000fca00000e0609 */
        /* <DEDUP_REMOVED lines=9> */
[----:B-1----:R-:W-:-:S05]  /*8910*/  @!P0 LOP3.LUT R25, R8, 0xff801fff, R27, 0xf8, !PT ;  /* 0xff801fff08198812 */ /* 0x002fca00078ef81b */
        /* <DEDUP_REMOVED lines=74> */
[----:B------:R-:W2:Y:S01]  /*8dc0*/  LD.E R27, desc[UR36][R12.64+0xd8] ;  /* 0x0000d8240c1b7980 */ /* 0x000ea2000c101900 */
[----:B------:R-:W-:-:S05]  /*8dd0*/  VIADD R6, R6, 0x8 ;  /* 0x0000000806067836 */ /* 0x000fca0000000000 */
[----:B------:R-:W-:Y:S02]  /*8de0*/  ISETP.NE.AND P1, PT, R6, 0x400, PT ;  /* 0x000004000600780c */ /* 0x000fe40003f25270 */
        /* <DEDUP_REMOVED lines=10> */
[----:B0-----:R2:W5:Y:S01]  /*8e90*/  @!P0 LDG.E.64 R4, desc[UR36][R20.64] ;  /* 0x0000002414048981 */ /* 0x001562000c1e1b00 */
[----:B------:R-:W-:-:S05]  /*8ea0*/  IADD3 R7, P0, PT, R7, 0xe0, RZ ;  /* 0x000000e007077810 */ /* 0x000fca0007f1e0ff */
[----:B------:R-:W-:Y:S01]  /*8eb0*/  IMAD.X R9, RZ, RZ, R9, P0 ;  /* 0x000000ffff097224 */ /* 0x000fe200000e0609 */
[----:B------:R-:W-:Y:S07]  /*8ec0*/  @P1 BRA `(.L_x_137) ;  /* 0xfffffff8002c1947 */ /* 0x000fee000383ffff */
[----:B------:R-:W-:Y:S05]  /*8ed0*/  BSYNC.RECONVERGENT B0 ;  /* 0x0000000000007941 */ /* 0x000fea0003800200 */
.L_x_136:
[----:B-----5:R-:W-:-:S05]  /*8ee0*/  IMAD.WIDE.U32 R6, R3, 0x1c, R4 ;  /* 0x0000001c03067825 */ /* 0x020fca00078e0004 */
[----:B------:R-:W3:Y:S01]  /*8ef0*/  LD.E R8, desc[UR36][R6.64+0x14] ;  /* 0x0000142406087980 */ /* 0x000ee2000c101900 */
[----:B------:R-:W0:Y:S01]  /*8f00*/  LDC.64 R4, c[0x4][0x10] ;  /* 0x01000400ff047b82 */ /* 0x000e220000000a00 */
[----:B---3--:R-:W-:-:S05]  /*8f10*/  LOP3.LUT R9, R8, 0xff801fff, RZ, 0xc0, !PT ;  /* 0xff801fff08097812 */ /* 0x008fca00078ec0ff */
[----:B------:R1:W-:Y:S04]  /*8f20*/  ST.E desc[UR36][R6.64+0x14], R9 ;  /* 0x0000140906007985 */ /* 0x0003e8000c101924 */
[----:B0-----:R-:W3:Y:S04]  /*8f30*/  LDG.E.64 R4, desc[UR36][R4.64] ;  /* 0x0000002404047981 */ /* 0x001ee8000c1e1b00 */
[----:B---3--:R-:W3:Y:S01]  /*8f40*/  LD.E R10, desc[UR36][R4.64+0x80] ;  /* 0x00008024040a7980 */ /* 0x008ee2000c101900 */
[----:B------:R-:W-:Y:S01]  /*8f50*/  BSSY.RECONVERGENT B0, `(.L_x_138) ;  /* 0x000001c000007945 */ /* 0x000fe20003800200 */
[----:B---3--:R-:W-:-:S13]  /*8f60*/  LOP3.LUT P0, RZ, R10, 0xff800, RZ, 0xc0, !PT ;  /* 0x000ff8000aff7812 */ /* 0x008fda000780c0ff */
[----:B-1----:R-:W-:Y:S05]  /*8f70*/  @!P0 BRA `(.L_x_139) ;  /* 0x0000000000648947 */ /* 0x002fea0003800000 */
[----:B------:R-:W0:Y:S02]  /*8f80*/  LDC.64 R6, c[0x4][0x8] ;  /* 0x01000200ff067b82 */ /* 0x000e240000000a00 */
[----:B0-----:R-:W5:Y:S01]  /*8f90*/  LDG.E.64 R6, desc[UR36][R6.64] ;  /* 0x0000002406067981 */ /* 0x001f62000c1e1b00 */
[----:B------:R-:W-:Y:S01]  /*8fa0*/  BSSY.RECONVERGENT B1, `(.L_x_139) ;  /* 0x0000016000017945 */ /* 0x000fe20003800200 */
[----:B--2---:R-:W-:-:S07]  /*8fb0*/  IMAD.MOV.U32 R21, RZ, RZ, RZ ;  /* 0x000000ffff157224 */ /* 0x004fce00078e00ff */
.L_x_140:
        /* <DEDUP_REMOVED lines=21> */
.L_x_139:
[----:B------:R-:W-:Y:S05]  /*9110*/  BSYNC.RECONVERGENT B0 ;  /* 0x0000000000007941 */ /* 0x000fea0003800200 */
.L_x_138:
[----:B------:R-:W0:Y:S01]  /*9120*/  LDC.64 R8, c[0x4][0x10] ;  /* 0x01000400ff087b82 */ /* 0x000e220000000a00 */
[----:B------:R-:W-:-:S04]  /*9130*/  SHF.R.U32.HI R10, RZ, 0x9, R10 ;  /* 0x00000009ff0a7819 */ /* 0x000fc8000001160a */
[----:B-----5:R-:W-:-:S04]  /*9140*/  LOP3.LUT R7, R10, 0x7fe, RZ, 0xc0, !PT ;  /* 0x000007fe0a077812 */ /* 0x020fc800078ec0ff */
[----:B------:R-:W-:-:S05]  /*9150*/  IADD3 R4, P0, PT, R4, R7, RZ ;  /* 0x0000000704047210 */ /* 0x000fca0007f1e0ff */
[----:B------:R-:W-:-:S05]  /*9160*/  IMAD.X R5, RZ, RZ, R5, P0 ;  /* 0x000000ffff057224 */ /* 0x000fca00000e0605 */
[----:B------:R1:W-:Y:S04]  /*9170*/  ST.E.U16 desc[UR36][R4.64+0x82], R3 ;  /* 0x0000820304007985 */ /* 0x0003e8000c101524 */
[----:B0-----:R-:W3:Y:S04]  /*9180*/  LDG.E.64 R8, desc[UR36][R8.64] ;  /* 0x0000002408087981 */ /* 0x001ee8000c1e1b00 */
[----:B---3--:R-:W3:Y:S01]  /*9190*/  LD.E R0, desc[UR36][R8.64+0x80] ;  /* 0x0000802408007980 */ /* 0x008ee2000c101900 */
[----:B------:R-:W-:Y:S01]  /*91a0*/  BSSY.RECONVERGENT B0, `(.L_x_141) ;  /* 0x00000af000007945 */ /* 0x000fe20003800200 */
[----:B---3--:R-:W-:-:S13]  /*91b0*/  LOP3.LUT P0, RZ, R0, 0xffc00, RZ, 0xc0, !PT ;  /* 0x000ffc0000ff7812 */ /* 0x008fda000780c0ff */
[----:B-1----:R-:W-:Y:S05]  /*91c0*/  @!P0 BRA `(.L_x_142) ;  /* 0x0000000800b08947 */ /* 0x002fea0003800000 */
[----:B------:R-:W0:Y:S02]  /*91d0*/  LDC.64 R6, c[0x4][0x8] ;  /* 0x01000200ff067b82 */ /* 0x000e240000000a00 */
[----:B0-----:R-:W3:Y:S01]  /*91e0*/  LDG.E.64 R6, desc[UR36][R6.64] ;  /* 0x0000002406067981 */ /* 0x001ee2000c1e1b00 */
[----:B------:R-:W-:Y:S01]  /*91f0*/  SHF.R.U32.HI R0, RZ, 0xa, R0 ;  /* 0x0000000aff007819 */ /* 0x000fe20000011600 */
[----:B------:R-:W-:Y:S01]  /*9200*/  BSSY.RECONVERGENT B1, `(.L_x_143) ;  /* 0x0000063000017945 */ /* 0x000fe20003800200 */
[----:B------:R-:W-:Y:S01]  /*9210*/  PRMT R29, RZ, 0x7610, R29 ;  /* 0x00007610ff1d7816 */ /* 0x000fe2000000001d */
[----:B--2---:R-:W-:Y:S01]  /*9220*/  IMAD.MOV.U32 R21, RZ, RZ, RZ ;  /* 0x000000ffff157224 */ /* 0x004fe200078e00ff */
[----:B------:R-:W-:-:S04]  /*9230*/  LOP3.LUT R0, R0, 0x3ff, RZ, 0xc0, !PT ;  /* 0x000003ff00007812 */ /* 0x000fc800078ec0ff */
[C---:B------:R-:W-:Y:S02]  /*9240*/  ISETP.GE.U32.AND P1, PT, R0.reuse, 0x4, PT ;  /* 0x000000040000780c */ /* 0x040fe40003f26070 */
[----:B------:R-:W-:-:S04]  /*9250*/  VIMNMX.U32 R24, PT, PT, R0, 0x1, !PT ;  /* 0x0000000100187848 */ /* 0x000fc80007fe0000 */
[----:B------:R-:W-:-:S04]  /*9260*/  LOP3.LUT R26, R24, 0x3, RZ, 0xc0, !PT ;  /* 0x00000003181a7812 */ /* 0x000fc800078ec0ff */
[----:B------:R-:W-:Y:S01]  /*9270*/  ISETP.NE.AND P0, PT, R26, RZ, PT ;  /* 0x000000ff1a00720c */ /* 0x000fe20003f05270 */
[----:B---3--:R-:W-:Y:S02]  /*9280*/  IMAD.WIDE.U32 R4, R3, 0x1c, R6 ;  /* 0x0000001c03047825 */ /* 0x008fe400078e0006 */
[----:B------:R-:W-:Y:S10]  /*9290*/  @!P1 BRA `(.L_x_144) ;  /* 0x0000000400649947 */ /* 0x000ff40003800000 */
[----:B------:R-:W-:Y:S01]  /*92a0*/  IADD3 R10, P1, PT, R8, 0x88a, RZ ;  /* 0x0000088a080a7810 */ /* 0x000fe20007f3e0ff */
[----:B------:R-:W-:Y:S01]  /*92b0*/  IMAD.MOV.U32 R20, RZ, RZ, RZ ;  /* 0x000000ffff147224 */ /* 0x000fe200078e00ff */
[----:B------:R-:W-:Y:S02]  /*92c0*/  LOP3.LUT R21, R24, 0x3fc, RZ, 0xc0, !PT ;  /* 0x000003fc18157812 */ /* 0x000fe400078ec0ff */
[----:B------:R-:W-:Y:S01]  /*92d0*/  PRMT R29, RZ, 0x7610, R29 ;  /* 0x00007610ff1d7816 */ /* 0x000fe2000000001d */
[----:B------:R-:W-:-:S08]  /*92e0*/  IMAD.X R11, RZ, RZ, R9, P1 ;  /* 0x000000ffff0b7224 */ /* 0x000fd000008e0609 */
.L_x_145:
        /* <DEDUP_REMOVED lines=56> */
[C---:B------:R-:W-:Y:S01]  /*9670*/  VIADD R27, R20.reuse, 0x1 ;  /* 0x00000001141b7836 */ /* 0x040fe20000000000 */
[----:B------:R-:W-:Y:S02]  /*9680*/  ISETP.NE.AND P6, PT, R3, R28, PT ;  /* 0x0000001c0300720c */ /* 0x000fe40003fc5270 */
[----:B------:R-:W-:-:S02]  /*9690*/  SEL R0, R20, R0, !P5 ;  /* 0x0000000014007207 */ /* 0x000fc40006800000 */
[----:B0-----:R-:W-:Y:S02]  /*96a0*/  @!P2 PRMT R12, R31, 0x9910, RZ ;  /* 0x000099101f0ca816 */ /* 0x001fe400000000ff */
[C---:B------:R-:W-:Y:S01]  /*96b0*/  SEL R0, R27.reuse, R0, !P6 ;  /* 0x000000001b007207 */ /* 0x040fe20007000000 */
[----:B------:R-:W-:Y:S01]  /*96c0*/  VIADD R13, R20, 0x3 ;  /* 0x00000003140d7836 */ /* 0x000fe20000000000 */
[----:B------:R-:W-:Y:S01]  /*96d0*/  @!P2 ISETP.NE.AND P6, PT, R12, RZ, PT ;  /* 0x000000ff0c00a20c */ /* 0x000fe20003fc5270 */
[C---:B------:R-:W-:Y:S01]  /*96e0*/  VIADD R12, R20.reuse, 0x2 ;  /* 0x00000002140c7836 */ /* 0x040fe20000000000 */
[C---:B------:R-:W-:Y:S01]  /*96f0*/  SEL R25, R20.reuse, R25, P3 ;  /* 0x0000001914197207 */ /* 0x040fe20001800000 */
[----:B------:R-:W-:Y:S01]  /*9700*/  VIADD R20, R20, 0x4 ;  /* 0x0000000414147836 */ /* 0x000fe20000000000 */
[----:B------:R-:W-:Y:S02]  /*9710*/  PLOP3.LUT P3, PT, PT, PT, PT, 0x8, 0x80 ;  /* 0x000000000080781c */ /* 0x000fe40003f6e170 */
[----:B------:R-:W-:-:S02]  /*9720*/  SEL R25, R27, R25, P4 ;  /* 0x000000191b197207 */ /* 0x000fc40002000000 */
[C---:B------:R-:W-:Y:S02]  /*9730*/  ISETP.NE.AND P5, PT, R3.reuse, R30, PT ;  /* 0x0000001e0300720c */ /* 0x040fe40003fa5270 */
[----:B------:R-:W-:Y:S02]  /*9740*/  ISETP.NE.AND P4, PT, R3, R29, PT ;  /* 0x0000001d0300720c */ /* 0x000fe40003f85270 */
[C---:B------:R-:W-:Y:S02]  /*9750*/  SEL R0, R12.reuse, R0, !P5 ;  /* 0x000000000c007207 */ /* 0x040fe40006800000 */
[----:B------:R-:W-:Y:S02]  /*9760*/  SEL R25, R12, R25, P1 ;  /* 0x000000190c197207 */ /* 0x000fe40000800000 */
[----:B------:R-:W-:Y:S02]  /*9770*/  SEL R0, R13, R0, !P4 ;  /* 0x000000000d007207 */ /* 0x000fe40006000000 */
[----:B--2---:R-:W-:-:S02]  /*9780*/  @!P2 SHF.R.U32.HI R15, RZ, 0x3, R15 ;  /* 0x00000003ff0fa819 */ /* 0x004fc4000001160f */
        /* <DEDUP_REMOVED lines=10> */
.L_x_144:
[----:B------:R-:W-:Y:S05]  /*9830*/  BSYNC.RECONVERGENT B1 ;  /* 0x0000000000017941 */ /* 0x000fea0003800200 */
.L_x_143:
        /* <DEDUP_REMOVED lines=47> */
.L_x_147:
[----:B------:R-:W-:Y:S05]  /*9b30*/  BSYNC.RECONVERGENT B1 ;  /* 0x0000000000017941 */ /* 0x000fea0003800200 */
.L_x_146:
        /* <DEDUP_REMOVED lines=13> */
[----:B------:R-:W-:-:S04]  /*9c10*/  ISETP.NE.AND P1, PT, R10, RZ, PT ;  /* 0x000000ff0a00720c */ /* 0x000fc80003f25270 */
[----:B------:R-:W-:Y:S02]  /*9c20*/  SEL R10, R21, R25, !P1 ;  /* 0x00000019150a7207 */ /* 0x000fe40004800000 */
[----:B--2---:R-:W-:Y:S02]  /*9c30*/  SHF.R.U32.HI R3, RZ, 0x3, R6 ;  /* 0x00000003ff037819 */ /* 0x004fe40000011606 */
[----:B---3--:R-:W-:Y:S02]  /*9c40*/  SHF.R.U32.HI R11, RZ, 0x3, R4 ;  /* 0x00000003ff0b7819 */ /* 0x008fe40000011604 */
[----:B------:R-:W-:Y:S02]  /*9c50*/  LOP3.LUT R3, R3, 0x3ff, RZ, 0xc0, !PT ;  /* 0x000003ff03037812 */ /* 0x000fe400078ec0ff */
[----:B------:R-:W-:-:S04]  /*9c60*/  LOP3.LUT R12, R11, 0x3ff, RZ, 0xc0, !PT ;  /* 0x000003ff0b0c7812 */ /* 0x000fc800078ec0ff */
[----:B------:R-:W-:-:S04]  /*9c70*/  ISETP.GE.U32.AND P0, PT, R3, R12, PT ;  /* 0x0000000c0300720c */ /* 0x000fc80003f06070 */
[----:B------:R-:W-:-:S09]  /*9c80*/  SEL R25, R10, R25, P0 ;  /* 0x000000190a197207 */ /* 0x000fd20000000000 */
.L_x_142:
[----:B------:R-:W-:Y:S05]  /*9c90*/  BSYNC.RECONVERGENT B0 ;  /* 0x0000000000007941 */ /* 0x000fea0003800200 */
.L_x_141:
        /* <DEDUP_REMOVED lines=13> */
.L_x_151:
[----:B-1-3--:R-:W3:Y:S02]  /*9d70*/  LDG.E.64 R6, desc[UR36][R8.64] ;  /* 0x0000002408067981 */ /* 0x00aee4000c1e1b00 */
[----:B---3--:R-:W-:-:S05]  /*9d80*/  IMAD.WIDE R6, R0, 0x2, R6 ;  /* 0x0000000200067825 */ /* 0x008fca00078e0206 */
[----:B--2---:R-:W2:Y:S01]  /*9d90*/  LD.E.U16 R11, desc[UR36][R6.64+0x886] ;  /* 0x00088624060b7980 */ /* 0x004ea2000c101500 */
[----:B------:R-:W-:Y:S02]  /*9da0*/  VIADD R10, R10, 0x1 ;  /* 0x000000010a0a7836 */ /* 0x000fe40000000000 */
[----:B------:R-:W-:-:S03]  /*9db0*/  VIADD R0, R0, 0x1 ;  /* 0x0000000100007836 */ /* 0x000fc60000000000 */
[----:B------:R-:W-:Y:S01]  /*9dc0*/  ISETP.NE.AND P0, PT, R10, RZ, PT ;  /* 0x000000ff0a00720c */ /* 0x000fe20003f05270 */
[----:B--2---:R3:W-:-:S12]  /*9dd0*/  ST.E.U16 desc[UR36][R6.64+0x884], R11 ;  /* 0x0008840b06007985 */ /* 0x0047d8000c101524 */
[----:B------:R-:W-:Y:S05]  /*9de0*/  @P0 BRA `(.L_x_151) ;  /* 0xfffffffc00e00947 */ /* 0x000fea000383ffff */
.L_x_150:
[----:B------:R-:W-:Y:S05]  /*9df0*/  BSYNC.RECONVERGENT B0 ;  /* 0x0000000000007941 */ /* 0x000fea0003800200 */
.L_x_149:
[----:B------:R-:W-:Y:S04]  /*9e00*/  BSSY.RECONVERGENT B0, `(.L_x_152) ;  /* 0x000001f000007945 */ /* 0x000fe80003800200 */
[----:B------:R-:W-:Y:S05]  /*9e10*/  @P1 BRA `(.L_x_153) ;  /* 0x0000000000741947 */ /* 0x000fea0003800000 */
[----:B---3--:R-:W1:Y:S01]  /*9e20*/  LDC.64 R6, c[0x4][0x10] ;  /* 0x01000400ff067b82 */ /* 0x008e620000000a00 */
[----:B------:R-:W-:-:S07]  /*9e30*/  IMAD.IADD R10, R0, 0x1, -R25 ;  /* 0x00000001000a7824 */ /* 0x000fce00078e0a19 */
.L_x_154:
[----:B-12---:R-:W2:Y:S01]  /*9e40*/  LDG.E.64 R12, desc[UR36][R6.64] ;  /* 0x00000024060c7981 */ /* 0x006ea2000c1e1b00 */
[----:B----4-:R-:W-:Y:S02]  /*9e50*/  IMAD.MOV.U32 R8, RZ, RZ, 0x88c ;  /* 0x0000088cff087424 */ /* 0x010fe400078e00ff */
        /* <DEDUP_REMOVED lines=25> */
.L_x_153:
[----:B------:R-:W-:Y:S05]  /*9ff0*/  BSYNC.RECONVERGENT B0 ;  /* 0x0000000000007941 */ /* 0x000fea0003800200 */
.L_x_152:
[----:B0-----:R-:W3:Y:S02]  /*a000*/  LDG.E.64 R4, desc[UR36][R4.64] ;  /* 0x0000002404047981 */ /* 0x001ee4000c1e1b00 */
[----:B---3--:R-:W-:-:S05]  /*a010*/  IMAD.WIDE.U32 R6, R25, 0x2, R4 ;  /* 0x0000000219067825 */ /* 0x008fca00078e0004 */
[----:B-----5:R0:W-:Y:S01]  /*a020*/  ST.E.U16 desc[UR36][R6.64+0x884], R3 ;  /* 0x0008840306007985 */ /* 0x0201e2000c101524 */
[----:B------:R-:W-:Y:S05]  /*a030*/  BRA `(.L_x_135) ;  /* 0x0000000000c07947 */ /* 0x000fea0003800000 */
.L_x_148:
        /* <DEDUP_REMOVED lines=13> */
.L_x_159:
[----:B01----:R-:W3:Y:S02]  /*a110*/  LDG.E.64 R4, desc[UR36][R6.64] ;  /* 0x0000002406047981 */ /* 0x003ee4000c1e1b00 */
[----:B---3--:R-:W-:-:S05]  /*a120*/  IMAD.WIDE R4, R0, 0x2, R4 ;  /* 0x0000000200047825 */ /* 0x008fca00078e0204 */
[----:B------:R-:W3:Y:S01]  /*a130*/  LD.E.U16 R9, desc[UR36][R4.64+0x882] ;  /* 0x0008822404097980 */ /* 0x000ee2000c101500 */
[----:B------:R-:W-:Y:S02]  /*a140*/  VIADD R8, R8, 0x1 ;  /* 0x0000000108087836 */ /* 0x000fe40000000000 */
[----:B------:R-:W-:-:S03]  /*a150*/  VIADD R0, R0, 0xffffffff ;  /* 0xffffffff00007836 */ /* 0x000fc60000000000 */
[----:B------:R-:W-:Y:S01]  /*a160*/  ISETP.NE.AND P0, PT, R8, RZ, PT ;  /* 0x000000ff0800720c */ /* 0x000fe20003f05270 */
[----:B---3--:R1:W-:-:S12]  /*a170*/  ST.E.U16 desc[UR36][R4.64+0x884], R9 ;  /* 0x0008840904007985 */ /* 0x0083d8000c101524 */
[----:B------:R-:W-:Y:S05]  /*a180*/  @P0 BRA `(.L_x_159) ;  /* 0xfffffffc00e00947 */ /* 0x000fea000383ffff */
.L_x_158:
[----:B------:R-:W-:Y:S05]  /*a190*/  BSYNC.RECONVERGENT B1 ;  /* 0x0000000000017941 */ /* 0x000fea0003800200 */
.L_x_157:
[----:B------:R-:W-:Y:S05]  /*a1a0*/  @P1 BRA `(.L_x_156) ;  /* 0x0000000000501947 */ /* 0x000fea0003800000 */
[----:B-1----:R-:W0:Y:S02]  /*a1b0*/  LDC.64 R4, c[0x4][0x10] ;  /* 0x01000400ff047b82 */ /* 0x002e240000000a00 */
.L_x_160:
[----:B0--3--:R-:W3:Y:S02]  /*a1c0*/  LDG.E.64 R6, desc[UR36][R4.64] ;  /* 0x0000002404067981 */ /* 0x009ee4000c1e1b00 */
[----:B---3--:R-:W-:-:S05]  /*a1d0*/  IMAD.WIDE R6, R0, 0x2, R6 ;  /* 0x0000000200067825 */ /* 0x008fca00078e0206 */
[----:B------:R-:W3:Y:S04]  /*a1e0*/  LD.E.U16 R15, desc[UR36][R6.64+0x882] ;  /* 0x00088224060f7980 */ /* 0x000ee8000c101500 */
[----:B---3--:R0:W-:Y:S04]  /*a1f0*/  ST.E.U16 desc[UR36][R6.64+0x884], R15 ;  /* 0x0008840f06007985 */ /* 0x0081e8000c101524 */
[----:B------:R-:W3:Y:S02]  /*a200*/  LDG.E.64 R8, desc[UR36][R4.64] ;  /* 0x0000002404087981 */ /* 0x000ee4000c1e1b00 */
[----:B---3--:R-:W-:-:S05]  /*a210*/  IMAD.WIDE R8, R0, 0x2, R8 ;  /* 0x0000000200087825 */ /* 0x008fca00078e0208 */
[----:B--2---:R-:W2:Y:S04]  /*a220*/  LD.E.U16 R21, desc[UR36][R8.64+0x880] ;  /* 0x0008802408157980 */ /* 0x004ea8000c101500 */
[----:B--2---:R3:W-:Y:S04]  /*a230*/  ST.E.U16 desc[UR36][R8.64+0x882], R21 ;  /* 0x0008821508007985 */ /* 0x0047e8000c101524 */
[----:B------:R-:W2:Y:S02]  /*a240*/  LDG.E.64 R10, desc[UR36][R4.64] ;  /* 0x00000024040a7981 */ /* 0x000ea4000c1e1b00 */
[----:B--2---:R-:W-:-:S05]  /*a250*/  IMAD.WIDE R10, R0, 0x2, R10 ;  /* 0x00000002000a7825 */ /* 0x004fca00078e020a */
[----:B------:R-:W2:Y:S04]  /*a260*/  LD.E.U16 R27, desc[UR36][R10.64+0x87e] ;  /* 0x00087e240a1b7980 */ /* 0x000ea8000c101500 */
[----:B--2---:R3:W-:Y:S04]  /*a270*/  ST.E.U16 desc[UR36][R10.64+0x880], R27 ;  /* 0x0008801b0a007985 */ /* 0x0047e8000c101524 */
[----:B------:R-:W2:Y:S02]  /*a280*/  LDG.E.64 R12, desc[UR36][R4.64] ;  /* 0x00000024040c7981 */ /* 0x000ea4000c1e1b00 */
[----:B--2---:R-:W-:-:S05]  /*a290*/  IMAD.WIDE R12, R0, 0x2, R12 ;  /* 0x00000002000c7825 */ /* 0x004fca00078e020c */
[----:B0-----:R-:W2:Y:S01]  /*a2a0*/  LD.E.U16 R7, desc[UR36][R12.64+0x87c] ;  /* 0x00087c240c077980 */ /* 0x001ea2000c101500 */
[----:B------:R-:W-:-:S05]  /*a2b0*/  VIADD R0, R0, 0xfffffffc ;  /* 0xfffffffc00007836 */ /* 0x000fca0000000000 */
[----:B------:R-:W-:Y:S01]  /*a2c0*/  ISETP.GT.U32.AND P0, PT, R0, R25, PT ;  /* 0x000000190000720c */ /* 0x000fe20003f04070 */
[----:B--2---:R3:W-:-:S12]  /*a2d0*/  ST.E.U16 desc[UR36][R12.64+0x87e], R7 ;  /* 0x00087e070c007985 */ /* 0x0047d8000c101524 */
[----:B------:R-:W-:Y:S05]  /*a2e0*/  @P0 BRA `(.L_x_160) ;  /* 0xfffffffc00b40947 */ /* 0x000fea000383ffff */
.L_x_156:
[----:B------:R-:W-:Y:S05]  /*a2f0*/  BSYNC.RECONVERGENT B0 ;  /* 0x0000000000007941 */ /* 0x000fea0003800200 */
.L_x_155:
[----:B---3--:R-:W1:Y:S02]  /*a300*/  LDC.64 R6, c[0x4][0x10] ;  /* 0x01000400ff067b82 */ /* 0x008e640000000a00 */
[----:B-1----:R-:W3:Y:S02]  /*a310*/  LDG.E.64 R4, desc[UR36][R6.64] ;  /* 0x0000002406047981 */ /* 0x002ee4000c1e1b00 */
[----:B---3--:R-:W-:-:S05]  /*a320*/  IMAD.WIDE.U32 R4, R25, 0x2, R4 ;  /* 0x0000000219047825 */ /* 0x008fca00078e0004 */
[----:B-----5:R1:W-:Y:S02]  /*a330*/  ST.E.U16 desc[UR36][R4.64+0x884], R3 ;  /* 0x0008840304007985 */ /* 0x0203e4000c101524 */
.L_x_135:
[----:B------:R-:W-:Y:S05]  /*a340*/  BSYNC.RECONVERGENT B9 ;  /* 0x0000000000097941 */ /* 0x000fea0003800200 */
.L_x_132:
[----:B0-----:R-:W4:Y:S08]  /*a350*/  LDC.64 R6, c[0x4][0x48] ;  /* 0x01001200ff067b82 */ /* 0x001f300000000a00 */
[----:B-1----:R-:W0:Y:S01]  /*a360*/  LDC.64 R4, c[0x4][0x8] ;  /* 0x01000200ff047b82 */ /* 0x002e220000000a00 */
[----:B----4-:R1:W5:Y:S04]  /*a370*/  LDG.E.U8.CONSTANT R15, desc[UR36][R6.64] ;  /* 0x00000024060f7981 */ /* 0x010368000c1e9100 */
[----:B0-----:R-:W5:Y:S01]  /*a380*/  LDG.E.64 R4, desc[UR36][R4.64] ;  /* 0x0000002404047981 */ /* 0x001f62000c1e1b00 */
[----:B------:R-:W-:Y:S04]  /*a390*/  BSSY.RECONVERGENT B0, `(.L_x_161) ;  /* 0x0000170000007945 */ /* 0x000fe80003800200 */
[----:B------:R-:W-:Y:S01]  /*a3a0*/  BSSY.RELIABLE B9, `(.L_x_162) ;  /* 0x0000027000097945 */ /* 0x000fe20003800100 */
[----:B------:R-:W-:-:S02]  /*a3b0*/  IMAD.MOV.U32 R3, RZ, RZ, RZ ;  /* 0x000000ffff037224 */ /* 0x000fc400078e00ff */
[----:B-1----:R-:W-:-:S07]  /*a3c0*/  IMAD.MOV.U32 R0, RZ, RZ, -0x1 ;  /* 0xffffffffff007424 */ /* 0x002fce00078e00ff */
.L_x_168:
[----:B0----5:R-:W-:-:S05]  /*a3d0*/  IMAD.WIDE.U32 R6, R3, 0x1c, R4 ;  /* 0x0000001c03067825 */ /* 0x021fca00078e0004 */
[----:B------:R-:W3:Y:S02]  /*a3e0*/  LD.E.U8 R8, desc[UR36][R6.64] ;  /* 0x0000002406087980 */ /* 0x000ee4000c101100 */
[----:B---3--:R-:W-:-:S13]  /*a3f0*/  ISETP.NE.AND P0, PT, R15, R8, PT ;  /* 0x000000080f00720c */ /* 0x008fda0003f05270 */
[----:B------:R-:W-:Y:S05]  /*a400*/  @P0 BRA `(.L_x_163) ;  /* 0x0000000000640947 */ /* 0x000fea0003800000 */
[----:B--2---:R-:W-:Y:S01]  /*a410*/  IMAD.MOV.U32 R13, RZ, RZ, RZ ;  /* 0x000000ffff0d7224 */ /* 0x004fe200078e00ff */
[----:B------:R-:W-:-:S07]  /*a420*/  PRMT R8, R15, 0x7610, R8 ;  /* 0x000076100f087816 */ /* 0x000fce0000000008 */
.L_x_165:
        /* <DEDUP_REMOVED lines=15> */
.L_x_164:
        /* <DEDUP_REMOVED lines=8> */
.L_x_163:
[----:B------:R0:W5:Y:S02]  /*a5a0*/  LD.E R8, desc[UR36][R6.64+0x14] ;  /* 0x0000142406087980 */ /* 0x000164000c101900 */
.L_x_166:
[----:B-----5:R-:W-:-:S04]  /*a5b0*/  LOP3.LUT R8, R8, 0x1, RZ, 0xc0, !PT ;  /* 0x0000000108087812 */ /* 0x020fc800078ec0ff */
[----:B------:R-:W-:-:S04]  /*a5c0*/  ISETP.NE.U32.AND P0, PT, R8, 0x1, PT ;  /* 0x000000010800780c */ /* 0x000fc80003f05070 */
[----:B------:R-:W-:Y:S01]  /*a5d0*/  SEL R0, R0, R3, !P0 ;  /* 0x0000000300007207 */ /* 0x000fe20004000000 */
[----:B------:R-:W-:-:S05]  /*a5e0*/  VIADD R3, R3, 0x1 ;  /* 0x0000000103037836 */ /* 0x000fca0000000000 */
[----:B------:R-:W-:-:S13]  /*a5f0*/  ISETP.NE.AND P0, PT, R3, 0x400, PT ;  /* 0x000004000300780c */ /* 0x000fda0003f05270 */
[----:B------:R-:W-:Y:S05]  /*a600*/  @P0 BRA `(.L_x_168) ;  /* 0xfffffffc00700947 */ /* 0x000fea000383ffff */
[----:B------:R-:W-:Y:S05]  /*a610*/  BSYNC.RELIABLE B9 ;  /* 0x0000000000097941 */ /* 0x000fea0003800100 */
.L_x_162:
[----:B------:R-:W1:Y:S02]  /*a620*/  LDC.64 R4, c[0x4][0x10] ;  /* 0x01000400ff047b82 */ /* 0x000e640000000a00 */
[----:B-1----:R-:W0:Y:S04]  /*a630*/  LDG.E.64 R4, desc[UR36][R4.64] ;  /* 0x0000002404047981 */ /* 0x002e28000c1e1b00 */
[----:B0-----:R-:W3:Y:S02]  /*a640*/  LD.E.S8 R6, desc[UR36][R4.64] ;  /* 0x0000002404067980 */ /* 0x001ee4000c101300 */
[----:B---3--:R-:W-:-:S04]  /*a650*/  LOP3.LUT R3, R6, 0x1, RZ, 0xc0, !PT ;  /* 0x0000000106037812 */ /* 0x008fc800078ec0ff */
[----:B------:R-:W-:Y:S01]  /*a660*/  ISETP.NE.U32.AND P0, PT, R3, 0x1, PT ;  /* 0x000000010300780c */ /* 0x000fe20003f05070 */
[----:B------:R-:W-:-:S12]  /*a670*/  IMAD.MOV.U32 R3, RZ, RZ, RZ ;  /* 0x000000ffff037224 */ /* 0x000fd800078e00ff */
[----:B------:R-:W-:Y:S05]  /*a680*/  @P0 BRA `(.L_x_169) ;  /* 0x0000000400340947 */ /* 0x000fea0003800000 */
[----:B------:R-:W-:Y:S01]  /*a690*/  PRMT R3, R6, 0x7610, R3 ;  /* 0x0000761006037816 */ /* 0x000fe20000000003 */
[----:B------:R-:W-:Y:S02]  /*a6a0*/  IMAD.MOV.U32 R9, RZ, RZ, RZ ;  /* 0x000000ffff097224 */ /* 0x000fe400078e00ff */
[----:B------:R-:W-:Y:S02]  /*a6b0*/  IMAD.MOV.U32 R6, RZ, RZ, R4 ;  /* 0x000000ffff067224 */ /* 0x000fe400078e0004 */
[----:B------:R-:W-:-:S07]  /*a6c0*/  IMAD.MOV.U32 R7, RZ, RZ, R5 ;  /* 0x000000ffff077224 */ /* 0x000fce00078e0005 */
.L_x_184:
        /* <DEDUP_REMOVED lines=15> */
[----:B------:R-:W3:Y:S02]  /*a7c0*/  LD.E.S8 R6, desc[UR36][R6.64+0x1] ;  /* 0x0000012406067980 */ /* 0x000ee4000c101300 */
[----:B---3--:R-:W-:-:S04]  /*a7d0*/  LOP3.LUT R3, R6, 0x1, RZ, 0xc0, !PT ;  /* 0x0000000106037812 */ /* 0x008fc800078ec0ff */
        /* <DEDUP_REMOVED lines=23> */
[----:B------:R-:W3:Y:S02]  /*a950*/  LD.E.S8 R3, desc[UR36][R6.64] ;  /* 0x0000002406037980 */ /* 0x000ee4000c101300 */
[----:B---3--:R-:W-:-:S04]  /*a960*/  LOP3.LUT R8, R3, 0x1, RZ, 0xc0, !PT ;  /* 0x0000000103087812 */ /* 0x008fc800078ec0ff */
[----:B------:R-:W-:-:S13]  /*a970*/  ISETP.NE.U32.AND P0, PT, R8, 0x1, PT ;  /* 0x000000010800780c */ /* 0x000fda0003f05070 */
[----:B------:R-:W-:Y:S05]  /*a980*/  @!P0 BRA `(.L_x_184) ;  /* 0xfffffffc00508947 */ /* 0x000fea000383ffff */
[----:B------:R-:W-:Y:S01]  /*a990*/  IMAD.MOV.U32 R3, RZ, RZ, R9 ;  /* 0x000000ffff037224 */ /* 0x000fe200078e0009 */
[----:B------:R-:W-:Y:S06]  /*a9a0*/  BRA `(.L_x_169) ;  /* 0x00000000006c7947 */ /* 0x000fec0003800000 */
.L_x_183:
[----:B------:R-:W-:Y:S01]  /*a9b0*/  VIADD R3, R9, 0xf ;  /* 0x0000000f09037836 */ /* 0x000fe20000000000 */
[----:B------:R-:W-:Y:S06]  /*a9c0*/  BRA `(.L_x_169) ;  /* 0x0000000000647947 */ /* 0x000fec0003800000 */
.L_x_182:
[----:B------:R-:W-:Y:S01]  /*a9d0*/  VIADD R3, R9, 0xe ;  /* 0x0000000e09037836 */ /* 0x000fe20000000000 */
[----:B------:R-:W-:Y:S06]  /*a9e0*/  BRA `(.L_x_169) ;  /* 0x00000000005c7947 */ /* 0x000fec0003800000 */
.L_x_181:
[----:B------:R-:W-:Y:S01]  /*a9f0*/  VIADD R3, R9, 0xd ;  /* 0x0000000d09037836 */ /* 0x000fe20000000000 */
[----:B------:R-:W-:Y:S06]  /*aa00*/  BRA `(.L_x_169) ;  /* 0x0000000000547947 */ /* 0x000fec0003800000 */
.L_x_180:
[----:B------:R-:W-:Y:S01]  /*aa10*/  VIADD R3, R9, 0xc ;  /* 0x0000000c09037836 */ /* 0x000fe20000000000 */
[----:B------:R-:W-:Y:S06]  /*aa20*/  BRA `(.L_x_169) ;  /* 0x00000000004c7947 */ /* 0x000fec0003800000 */
.L_x_179:
[----:B------:R-:W-:Y:S01]  /*aa30*/  VIADD R3, R9, 0xb ;  /* 0x0000000b09037836 */ /* 0x000fe20000000000 */
[----:B------:R-:W-:Y:S06]  /*aa40*/  BRA `(.L_x_169) ;  /* 0x0000000000447947 */ /* 0x000fec0003800000 */
.L_x_178:
[----:B------:R-:W-:Y:S01]  /*aa50*/  VIADD R3, R9, 0xa ;  /* 0x0000000a09037836 */ /* 0x000fe20000000000 */
[----:B------:R-:W-:Y:S06]  /*aa60*/  BRA `(.L_x_169) ;  /* 0x00000000003c7947 */ /* 0x000fec0003800000 */
.L_x_177:
[----:B------:R-:W-:Y:S01]  /*aa70*/  VIADD R3, R9, 0x9 ;  /* 0x0000000909037836 */ /* 0x000fe20000000000 */
[----:B------:R-:W-:Y:S06]  /*aa80*/  BRA `(.L_x_169) ;  /* 0x0000000000347947 */ /* 0x000fec0003800000 */
.L_x_176:
[----:B------:R-:W-:Y:S01]  /*aa90*/  VIADD R3, R9, 0x7 ;  /* 0x0000000709037836 */ /* 0x000fe20000000000 */
[----:B------:R-:W-:Y:S06]  /*aaa0*/  BRA `(.L_x_169) ;  /* 0x00000000002c7947 */ /* 0x000fec0003800000 */
.L_x_175:
[----:B------:R-:W-:Y:S01]  /*aab0*/  VIADD R3, R9, 0x6 ;  /* 0x0000000609037836 */ /* 0x000fe20000000000 */
[----:B------:R-:W-:Y:S06]  /*aac0*/  BRA `(.L_x_169) ;  /* 0x0000000000247947 */ /* 0x000fec0003800000 */
.L_x_174:
[----:B------:R-:W-:Y:S01]  /*aad0*/  VIADD R3, R9, 0x5 ;  /* 0x0000000509037836 */ /* 0x000fe20000000000 */
[----:B------:R-:W-:Y:S06]  /*aae0*/  BRA `(.L_x_169) ;  /* 0x00000000001c7947 */ /* 0x000fec0003800000 */
.L_x_173:
[----:B------:R-:W-:Y:S01]  /*aaf0*/  VIADD R3, R9, 0x4 ;  /* 0x0000000409037836 */ /* 0x000fe20000000000 */
[----:B------:R-:W-:Y:S06]  /*ab00*/  BRA `(.L_x_169) ;  /* 0x0000000000147947 */ /* 0x000fec0003800000 */
.L_x_172:
[----:B------:R-:W-:Y:S01]  /*ab10*/  VIADD R3, R9, 0x3 ;  /* 0x0000000309037836 */ /* 0x000fe20000000000 */
[----:B------:R-:W-:Y:S06]  /*ab20*/  BRA `(.L_x_169) ;  /* 0x00000000000c7947 */ /* 0x000fec0003800000 */
.L_x_171:
[----:B------:R-:W-:Y:S01]  /*ab30*/  VIADD R3, R9, 0x2 ;  /* 0x0000000209037836 */ /* 0x000fe20000000000 */
[----:B------:R-:W-:Y:S06]  /*ab40*/  BRA `(.L_x_169) ;  /* 0x0000000000047947 */ /* 0x000fec0003800000 */
.L_x_170:
[----:B------:R-:W-:-:S07]  /*ab50*/  VIADD R3, R9, 0x1 ;  /* 0x0000000109037836 */ /* 0x000fce0000000000 */
.L_x_169:
[----:B------:R-:W0:Y:S01]  /*ab60*/  LDC.64 R4, c[0x4][0x8] ;  /* 0x01000200ff047b82 */ /* 0x000e220000000a00 */
[----:B------:R-:W-:Y:S01]  /*ab70*/  BSSY.RECONVERGENT B1, `(.L_x_185) ;  /* 0x00000a9000017945 */ /* 0x000fe20003800200 */
[----:B------:R-:W-:Y:S01]  /*ab80*/  IMAD.MOV.U32 R8, RZ, RZ, RZ ;  /* 0x000000ffff087224 */ /* 0x000fe200078e00ff */
[----:B------:R-:W-:-:S07]  /*ab90*/  CS2R R6, SRZ ;  /* 0x0000000000067805 */ /* 0x000fce000001ff00 */
.L_x_186:
[----:B0-2---:R-:W2:Y:S02]  /*aba0*/  LDG.E.64 R10, desc[UR36][R4.64] ;  /* 0x00000024040a7981 */ /* 0x005ea4000c1e1b00 */
        /* <DEDUP_REMOVED lines=166> */
.L_x_185:
        /* <DEDUP_REMOVED lines=72> */
.L_x_167:
[----:B------:R-:W-:Y:S05]  /*ba90*/  BSYNC.RECONVERGENT B0 ;  /* 0x0000000000007941 */ /* 0x000fea0003800200 */
.L_x_161:
[----:B0-----:R-:W0:Y:S02]  /*baa0*/  LDC.64 R6, c[0x4][0x8] ;  /* 0x01000200ff067b82 */ /* 0x001e240000000a00 */
[----:B0-----:R-:W3:Y:S02]  /*bab0*/  LDG.E.64 R4, desc[UR36][R6.64] ;  /* 0x0000002406047981 */ /* 0x001ee4000c1e1b00 */
[----:B---3--:R-:W-:-:S05]  /*bac0*/  IMAD.WIDE.U32 R4, R3, 0x1c, R4 ;  /* 0x0000001c03047825 */ /* 0x008fca00078e0004 */
[----:B-1----:R-:W3:Y:S01]  /*bad0*/  LD.E R0, desc[UR36][R4.64+0x14] ;  /* 0x0000142404007980 */ /* 0x002ee2000c101900 */
[----:B------:R-:W-:Y:S01]  /*bae0*/  BSSY.RECONVERGENT B10, `(.L_x_187) ;  /* 0x000001c0000a7945 */ /* 0x000fe20003800200 */
[----:B---3--:R-:W-:-:S13]  /*baf0*/  LOP3.LUT P0, RZ, R0, 0x4, RZ, 0xc0, !PT ;  /* 0x0000000400ff7812 */ /* 0x008fda000780c0ff */
[----:B------:R-:W-:Y:S05]  /*bb00*/  @!P0 BRA `(.L_x_188) ;  /* 0x0000000000348947 */ /* 0x000fea0003800000 */
[----:B------:R-:W-:Y:S01]  /*bb10*/  IADD3 R8, P0, PT, RZ, R4, RZ ;  /* 0x00000004ff087210 */ /* 0x000fe20007f1e0ff */
[----:B------:R-:W0:Y:S01]  /*bb20*/  LDCU.64 UR4, c[0x4][0x28] ;  /* 0x01000500ff0477ac */ /* 0x000e220008000a00 */
[----:B------:R-:W-:Y:S01]  /*bb30*/  MOV R0, 0x0 ;  /* 0x0000000000007802 */ /* 0x000fe20000000f00 */
[----:B------:R-:W-:Y:S02]  /*bb40*/  IMAD.MOV.U32 R6, RZ, RZ, R2 ;  /* 0x000000ffff067224 */ /* 0x000fe400078e0002 */
[----:B------:R-:W-:Y:S01]  /*bb50*/  IMAD.X R9, RZ, RZ, R5, P0 ;  /* 0x000000ffff097224 */ /* 0x000fe200000e0605 */
[----:B--2---:R1:W2:Y:S01]  /*bb60*/  LDC.64 R10, c[0x4][R0] ;  /* 0x01000000000a7b82 */ /* 0x0042a20000000a00 */
[----:B------:R-:W-:-:S03]  /*bb70*/  IMAD.MOV.U32 R7, RZ, RZ, R16 ;  /* 0x000000ffff077224 */ /* 0x000fc600078e0010 */
[----:B------:R1:W-:Y:S01]  /*bb80*/  STL.64 [R1], R8 ;  /* 0x0000000801007387 */ /* 0x0003e20000100a00 */
[----:B0-----:R-:W-:Y:S02]  /*bb90*/  IMAD.U32 R4, RZ, RZ, UR4 ;  /* 0x00000004ff047e24 */ /* 0x001fe4000f8e00ff */
[----:B------:R-:W-:-:S07]  /*bba0*/  IMAD.U32 R5, RZ, RZ, UR5 ;  /* 0x00000005ff057e24 */ /* 0x000fce000f8e00ff */
[----:B------:R-:W-:-:S07]  /*bbb0*/  LEPC R20, `(.L_x_189) ;  /* 0x000000001014794e */ /* 0x000fce0000000000 */
[----:B-12---:R-:W-:Y:S05]  /*bbc0*/  CALL.ABS.NOINC R10 ;  /* 0x000000000a007343 */ /* 0x006fea0003c00000 */
.L_x_189:
[----:B------:R-:W-:Y:S05]  /*bbd0*/  BRA `(.L_x_190) ;  /* 0x0000000000307947 */ /* 0x000fea0003800000 */
.L_x_188:
[----:B------:R-:W3:Y:S02]  /*bbe0*/  LD.E R4, desc[UR36][R4.64+0x18] ;  /* 0x0000182404047980 */ /* 0x000ee4000c101900 */
[----:B---3--:R-:W-:-:S04]  /*bbf0*/  LOP3.LUT R0, R4, 0xff800, RZ, 0xc0, !PT ;  /* 0x000ff80004007812 */ /* 0x008fc800078ec0ff */
[----:B------:R-:W-:-:S13]  /*bc00*/  ISETP.GT.U32.AND P0, PT, R0, 0x47ff, PT ;  /* 0x000047ff0000780c */ /* 0x000fda0003f04070 */
[----:B------:R-:W-:Y:S05]  /*bc10*/  @P0 BRA `(.L_x_190) ;  /* 0x0000000000200947 */ /* 0x000fea0003800000 */
[----:B------:R-:W-:Y:S01]  /*bc20*/  MOV R0, 0x0 ;  /* 0x0000000000007802 */ /* 0x000fe20000000f00 */
[----:B------:R-:W0:Y:S01]  /*bc30*/  LDCU.64 UR4, c[0x4][0x30] ;  /* 0x01000600ff0477ac */ /* 0x000e220008000a00 */
[----:B------:R-:W-:Y:S02]  /*bc40*/  CS2R R6, SRZ ;  /* 0x0000000000067805 */ /* 0x000fe4000001ff00 */
[----:B------:R1:W3:Y:S01]  /*bc50*/  LDC.64 R8, c[0x4][R0] ;  /* 0x0100000000087b82 */ /* 0x0002e20000000a00 */
[----:B0-----:R-:W-:Y:S02]  /*bc60*/  IMAD.U32 R4, RZ, RZ, UR4 ;  /* 0x00000004ff047e24 */ /* 0x001fe4000f8e00ff */
[----:B-1----:R-:W-:-:S07]  /*bc70*/  IMAD.U32 R5, RZ, RZ, UR5 ;  /* 0x00000005ff057e24 */ /* 0x002fce000f8e00ff */
[----:B--2---:R-:W-:-:S07]  /*bc80*/  LEPC R20, `(.L_x_190) ;  /* 0x000000001014794e */ /* 0x004fce0000000000 */
[----:B---3--:R-:W-:Y:S05]  /*bc90*/  CALL.ABS.NOINC R8 ;  /* 0x0000000008007343 */ /* 0x008fea0003c00000 */
.L_x_190:
[----:B------:R-:W-:Y:S05]  /*bca0*/  BSYNC.RECONVERGENT B10 ;  /* 0x00000000000a7941 */ /* 0x000fea0003800200 */
.L_x_187:
[----:B------:R-:W2:Y:S08]  /*bcb0*/  LDC.64 R4, c[0x4][0x60] ;  /* 0x01001800ff047b82 */ /* 0x000eb00000000a00 */
[----:B------:R-:W0:Y:S01]  /*bcc0*/  LDC.64 R6, c[0x4][0x8] ;  /* 0x01000200ff067b82 */ /* 0x000e220000000a00 */
[----:B--2---:R1:W5:Y:S04]  /*bcd0*/  LDG.E.U8.CONSTANT R12, desc[UR36][R4.64] ;  /* 0x00000024040c7981 */ /* 0x004368000c1e9100 */
[----:B0-----:R-:W5:Y:S01]  /*bce0*/  LDG.E.64 R6, desc[UR36][R6.64] ;  /* 0x0000002406067981 */ /* 0x001f62000c1e1b00 */
[----:B------:R-:W-:Y:S04]  /*bcf0*/  BSSY.RECONVERGENT B0, `(.L_x_191) ;  /* 0x000016e000007945 */ /* 0x000fe80003800200 */
[----:B------:R-:W-:Y:S01]  /*bd00*/  BSSY.RELIABLE B10, `(.L_x_192) ;  /* 0x00000270000a7945 */ /* 0x000fe20003800100 */
[----:B------:R-:W-:-:S02]  /*bd10*/  IMAD.MOV.U32 R3, RZ, RZ, RZ ;  /* 0x000000ffff037224 */ /* 0x000fc400078e00ff */
[----:B-1----:R-:W-:-:S07]  /*bd20*/  IMAD.MOV.U32 R0, RZ, RZ, -0x1 ;  /* 0xffffffffff007424 */ /* 0x002fce00078e00ff */
.L_x_198:
[----:B0----5:R-:W-:-:S05]  /*bd30*/  IMAD.WIDE.U32 R4, R3, 0x1c, R6 ;  /* 0x0000001c03047825 */ /* 0x021fca00078e0006 */
[----:B------:R-:W2:Y:S02]  /*bd40*/  LD.E.U8 R9, desc[UR36][R4.64] ;  /* 0x0000002404097980 */ /* 0x000ea4000c101100 */
[----:B--2---:R-:W-:-:S13]  /*bd50*/  ISETP.NE.AND P0, PT, R12, R9, PT ;  /* 0x000000090c00720c */ /* 0x004fda0003f05270 */
[----:B------:R-:W-:Y:S05]  /*bd60*/  @P0 BRA `(.L_x_193) ;  /* 0x0000000000640947 */ /* 0x000fea0003800000 */
[----:B------:R-:W-:Y:S01]  /*bd70*/  IMAD.MOV.U32 R13, RZ, RZ, RZ ;  /* 0x000000ffff0d7224 */ /* 0x000fe200078e00ff */
[----:B------:R-:W-:-:S07]  /*bd80*/  PRMT R8, R12, 0x7610, R8 ;  /* 0x000076100c087816 */ /* 0x000fce0000000008 */
.L_x_195:
        /* <DEDUP_REMOVED lines=15> */
.L_x_194:
        /* <DEDUP_REMOVED lines=8> */
.L_x_193:
[----:B------:R0:W5:Y:S02]  /*bf00*/  LD.E R8, desc[UR36][R4.64+0x14] ;  /* 0x0000142404087980 */ /* 0x000164000c101900 */
.L_x_196:
[----:B-----5:R-:W-:-:S04]  /*bf10*/  LOP3.LUT R8, R8, 0x1, RZ, 0xc0, !PT ;  /* 0x0000000108087812 */ /* 0x020fc800078ec0ff */
[----:B------:R-:W-:-:S04]  /*bf20*/  ISETP.NE.U32.AND P0, PT, R8, 0x1, PT ;  /* 0x000000010800780c */ /* 0x000fc80003f05070 */
[----:B------:R-:W-:Y:S01]  /*bf30*/  SEL R0, R0, R3, !P0 ;  /* 0x0000000300007207 */ /* 0x000fe20004000000 */
[----:B------:R-:W-:-:S05]  /*bf40*/  VIADD R3, R3, 0x1 ;  /* 0x0000000103037836 */ /* 0x000fca0000000000 */
[----:B------:R-:W-:-:S13]  /*bf50*/  ISETP.NE.AND P0, PT, R3, 0x400, PT ;  /* 0x000004000300780c */ /* 0x000fda0003f05270 */
[----:B------:R-:W-:Y:S05]  /*bf60*/  @P0 BRA `(.L_x_198) ;  /* 0xfffffffc00700947 */ /* 0x000fea000383ffff */
[----:B------:R-:W-:Y:S05]  /*bf70*/  BSYNC.RELIABLE B10 ;  /* 0x00000000000a7941 */ /* 0x000fea0003800100 */
.L_x_192:
[----:B0-----:R-:W0:Y:S02]  /*bf80*/  LDC.64 R4, c[0x4][0x10] ;  /* 0x01000400ff047b82 */ /* 0x001e240000000a00 */
[----:B0-----:R-:W2:Y:S04]  /*bf90*/  LDG.E.64 R4, desc[UR36][R4.64] ;  /* 0x0000002404047981 */ /* 0x001ea8000c1e1b00 */
[----:B--2---:R-:W2:Y:S02]  /*bfa0*/  LD.E.S8 R6, desc[UR36][R4.64] ;  /* 0x0000002404067980 */ /* 0x004ea4000c101300 */
        /* <DEDUP_REMOVED lines=8> */
.L_x_214:
        /* <DEDUP_REMOVED lines=45> */
.L_x_213:
[----:B------:R-:W-:Y:S01]  /*c300*/  VIADD R3, R9, 0xf ;  /* 0x0000000f09037836 */ /* 0x000fe20000000000 */
[----:B------:R-:W-:Y:S06]  /*c310*/  BRA `(.L_x_199) ;  /* 0x0000000000647947 */ /* 0x000fec0003800000 */
.L_x_212:
[----:B------:R-:W-:Y:S01]  /*c320*/  VIADD R3, R9, 0xe ;  /* 0x0000000e09037836 */ /* 0x000fe20000000000 */
[----:B------:R-:W-:Y:S06]  /*c330*/  BRA `(.L_x_199) ;  /* 0x00000000005c7947 */ /* 0x000fec0003800000 */
.L_x_211:
[----:B------:R-:W-:Y:S01]  /*c340*/  VIADD R3, R9, 0xd ;  /* 0x0000000d09037836 */ /* 0x000fe20000000000 */
[----:B------:R-:W-:Y:S06]  /*c350*/  BRA `(.L_x_199) ;  /* 0x0000000000547947 */ /* 0x000fec0003800000 */
.L_x_210:
[----:B------:R-:W-:Y:S01]  /*c360*/  VIADD R3, R9, 0xc ;  /* 0x0000000c09037836 */ /* 0x000fe20000000000 */
[----:B------:R-:W-:Y:S06]  /*c370*/  BRA `(.L_x_199) ;  /* 0x00000000004c7947 */ /* 0x000fec0003800000 */
.L_x_209:
[----:B------:R-:W-:Y:S01]  /*c380*/  VIADD R3, R9, 0xb ;  /* 0x0000000b09037836 */ /* 0x000fe20000000000 */
[----:B------:R-:W-:Y:S06]  /*c390*/  BRA `(.L_x_199) ;  /* 0x0000000000447947 */ /* 0x000fec0003800000 */
.L_x_208:
[----:B------:R-:W-:Y:S01]  /*c3a0*/  VIADD R3, R9, 0xa ;  /* 0x0000000a09037836 */ /* 0x000fe20000000000 */
[----:B------:R-:W-:Y:S06]  /*c3b0*/  BRA `(.L_x_199) ;  /* 0x00000000003c7947 */ /* 0x000fec0003800000 */
.L_x_207:
[----:B------:R-:W-:Y:S01]  /*c3c0*/  VIADD R3, R9, 0x9 ;  /* 0x0000000909037836 */ /* 0x000fe20000000000 */
[----:B------:R-:W-:Y:S06]  /*c3d0*/  BRA `(.L_x_199) ;  /* 0x0000000000347947 */ /* 0x000fec0003800000 */
.L_x_206:
[----:B------:R-:W-:Y:S01]  /*c3e0*/  VIADD R3, R9, 0x7 ;  /* 0x0000000709037836 */ /* 0x000fe20000000000 */
[----:B------:R-:W-:Y:S06]  /*c3f0*/  BRA `(.L_x_199) ;  /* 0x00000000002c7947 */ /* 0x000fec0003800000 */
.L_x_205:
[----:B------:R-:W-:Y:S01]  /*c400*/  VIADD R3, R9, 0x6 ;  /* 0x0000000609037836 */ /* 0x000fe20000000000 */
[----:B------:R-:W-:Y:S06]  /*c410*/  BRA `(.L_x_199) ;  /* 0x0000000000247947 */ /* 0x000fec0003800000 */
.L_x_204:
[----:B------:R-:W-:Y:S01]  /*c420*/  VIADD R3, R9, 0x5 ;  /* 0x0000000509037836 */ /* 0x000fe20000000000 */
[----:B------:R-:W-:Y:S06]  /*c430*/  BRA `(.L_x_199) ;  /* 0x00000000001c7947 */ /* 0x000fec0003800000 */
.L_x_203:
[----:B------:R-:W-:Y:S01]  /*c440*/  VIADD R3, R9, 0x4 ;  /* 0x0000000409037836 */ /* 0x000fe20000000000 */
[----:B------:R-:W-:Y:S06]  /*c450*/  BRA `(.L_x_199) ;  /* 0x0000000000147947 */ /* 0x000fec0003800000 */
.L_x_202:
[----:B------:R-:W-:Y:S01]  /*c460*/  VIADD R3, R9, 0x3 ;  /* 0x0000000309037836 */ /* 0x000fe20000000000 */
[----:B------:R-:W-:Y:S06]  /*c470*/  BRA `(.L_x_199) ;  /* 0x00000000000c7947 */ /* 0x000fec0003800000 */
.L_x_201:
[----:B------:R-:W-:Y:S01]  /*c480*/  VIADD R3, R9, 0x2 ;  /* 0x0000000209037836 */ /* 0x000fe20000000000 */
[----:B------:R-:W-:Y:S06]  /*c490*/  BRA `(.L_x_199) ;  /* 0x0000000000047947 */ /* 0x000fec0003800000 */
.L_x_200:
[----:B------:R-:W-:-:S07]  /*c4a0*/  VIADD R3, R9, 0x1 ;  /* 0x0000000109037836 */ /* 0x000fce0000000000 */
.L_x_199:
[----:B------:R-:W0:Y:S01]  /*c4b0*/  LDC.64 R4, c[0x4][0x8] ;  /* 0x01000200ff047b82 */ /* 0x000e220000000a00 */
[----:B------:R-:W-:Y:S01]  /*c4c0*/  BSSY.RECONVERGENT B1, `(.L_x_215) ;  /* 0x00000a9000017945 */ /* 0x000fe20003800200 */
[----:B------:R-:W-:Y:S01]  /*c4d0*/  IMAD.MOV.U32 R8, RZ, RZ, RZ ;  /* 0x000000ffff087224 */ /* 0x000fe200078e00ff */
[----:B------:R-:W-:-:S07]  /*c4e0*/  CS2R R6, SRZ ;  /* 0x0000000000067805 */ /* 0x000fce000001ff00 */
.L_x_216:
        /* <DEDUP_REMOVED lines=167> */
.L_x_215:
        /* <DEDUP_REMOVED lines=22> */
[----:B------:R-:W3:Y:S02]  /*d0c0*/  LD.E R6, desc[UR36][R14.64+0x18] ;  /* 0x000018240e067980 */ /* 0x000ee4000c101900 */
[----:B---3--:R-:W-:-:S05]  /*d0d0*/  LOP3.LUT R29, R3, 0xfffffc00, R6, 0xf8, !PT ;  /* 0xfffffc00031d7812 */ /* 0x008fca00078ef806 */
[----:B------:R-:W-:Y:S04]  /*d0e0*/  ST.E desc[UR36][R14.64+0x18], R29 ;  /* 0x0000181d0e007985 */ /* 0x000fe8000c101924 */
[----:B------:R1:W3:Y:S01]  /*d0f0*/  LDG.E.64 R8, desc[UR36][R4.64] ;  /* 0x0000002404087981 */ /* 0x0002e2000c1e1b00 */
[----:B------:R-:W4:Y:S01]  /*d100*/  LDC.64 R6, c[0x4][0x10] ;  /* 0x01000400ff067b82 */ /* 0x000f220000000a00 */
[----:B--2---:R-:W-:Y:S02]  /*d110*/  IMAD.MOV.U32 R10, RZ, RZ, 0x63 ;  /* 0x00000063ff0a7424 */ /* 0x004fe400078e00ff */
[----:B------:R-:W-:Y:S02]  /*d120*/  IMAD.MOV.U32 R11, RZ, RZ, 0x2e ;  /* 0x0000002eff0b7424 */ /* 0x000fe400078e00ff */
[----:B0-----:R-:W-:-:S02]  /*d130*/  IMAD.MOV.U32 R12, RZ, RZ, 0x74 ;  /* 0x00000074ff0c7424 */ /* 0x001fc400078e00ff */
[----:B------:R-:W-:Y:S01]  /*d140*/  IMAD.MOV.U32 R13, RZ, RZ, 0x78 ;  /* 0x00000078ff0d7424 */ /* 0x000fe200078e00ff */
[----:B-1----:R-:W-:Y:S01]  /*d150*/  PRMT R5, R10, 0x7610, R5 ;  /* 0x000076100a057816 */ /* 0x002fe20000000005 */
[----:B---3--:R-:W-:-:S05]  /*d160*/  IMAD.WIDE.U32 R8, R0, 0x1c, R8 ;  /* 0x0000001c00087825 */ /* 0x008fca00078e0008 */
[----:B------:R4:W-:Y:S04]  /*d170*/  ST.E.U8 desc[UR36][R8.64], R5 ;  /* 0x0000000508007985 */ /* 0x0009e8000c101124 */
[----:B------:R-:W-:Y:S04]  /*d180*/  ST.E.U8 desc[UR36][R8.64+0x1], R11 ;  /* 0x0000010b08007985 */ /* 0x000fe8000c101124 */
        /* <DEDUP_REMOVED lines=16> */
[----:B0-----:R-:W2:Y:S04]  /*d290*/  LDG.E.64 R8, desc[UR36][R6.64] ;  /* 0x0000002406087981 */ /* 0x001ea8000c1e1b00 */
[----:B--2---:R-:W2:Y:S02]  /*d2a0*/  LD.E R10, desc[UR36][R8.64+0x80] ;  /* 0x00008024080a7980 */ /* 0x004ea4000c101900 */
[----:B--2---:R-:W-:-:S05]  /*d2b0*/  VIADD R11, R10, 0x400 ;  /* 0x000004000a0b7836 */ /* 0x004fca0000000000 */
        /* <DEDUP_REMOVED lines=8> */
[----:B------:R-:W-:-:S05]  /*d340*/  IMAD.X R13, RZ, RZ, R11, P0 ;  /* 0x000000ffff0d7224 */ /* 0x000fca00000e060b */
[----:B------:R2:W-:Y:S04]  /*d350*/  ST.E.U16 desc[UR36][R12.64+0x82], R0 ;  /* 0x000082000c007985 */ /* 0x0005e8000c101524 */
[----:B-1----:R-:W3:Y:S04]  /*d360*/  LDG.E.64 R4, desc[UR36][R6.64] ;  /* 0x0000002406047981 */ /* 0x002ee8000c1e1b00 */
[----:B---3--:R-:W3:Y:S02]  /*d370*/  LD.E R3, desc[UR36][R4.64+0x80] ;  /* 0x0000802404037980 */ /* 0x008ee4000c101900 */
[----:B---3--:R-:W-:-:S04]  /*d380*/  SHF.R.U32.HI R3, RZ, 0x9, R3 ;  /* 0x00000009ff037819 */ /* 0x008fc80000011603 */
[----:B------:R-:W-:-:S04]  /*d390*/  LOP3.LUT R3, R3, 0x7fe, RZ, 0xc0, !PT ;  /* 0x000007fe03037812 */ /* 0x000fc800078ec0ff */
[----:B0-----:R-:W-:-:S05]  /*d3a0*/  IADD3 R8, P0, PT, R4, R3, RZ ;  /* 0x0000000304087210 */ /* 0x001fca0007f1e0ff */
[----:B------:R-:W-:-:S05]  /*d3b0*/  IMAD.X R9, RZ, RZ, R5, P0 ;  /* 0x000000ffff097224 */ /* 0x000fca00000e0605 */
[----:B------:R2:W-:Y:S03]  /*d3c0*/  ST.E.U16 desc[UR36][R8.64+0x882], R0 ;  /* 0x0008820008007985 */ /* 0x0005e6000c101524 */
.L_x_197:
[----:B------:R-:W-:Y:S05]  /*d3d0*/  BSYNC.RECONVERGENT B0 ;  /* 0x0000000000007941 */ /* 0x000fea0003800200 */
.L_x_191:
[----:B0-----:R-:W0:Y:S08]  /*d3e0*/  LDC.64 R4, c[0x4][0x58] ;  /* 0x01001600ff047b82 */ /* 0x001e300000000a00 */
[----:B------:R-:W1:Y:S01]  /*d3f0*/  LDC.64 R6, c[0x4][0x8] ;  /* 0x01000200ff067b82 */ /* 0x000e620000000a00 */
[----:B0-----:R0:W5:Y:S04]  /*d400*/  LDG.E.U8.CONSTANT R15, desc[UR36][R4.64] ;  /* 0x00000024040f7981 */ /* 0x001168000c1e9100 */
[----:B-1----:R-:W5:Y:S01]  /*d410*/  LDG.E.64 R6, desc[UR36][R6.64] ;  /* 0x0000002406067981 */ /* 0x002f62000c1e1b00 */
[----:B------:R-:W-:Y:S04]  /*d420*/  BSSY.RECONVERGENT B0, `(.L_x_217) ;  /* 0x0000170000007945 */ /* 0x000fe80003800200 */
[----:B------:R-:W-:Y:S01]  /*d430*/  BSSY.RELIABLE B11, `(.L_x_218) ;  /* 0x00000270000b7945 */ /* 0x000fe20003800100 */
[----:B--2---:R-:W-:-:S02]  /*d440*/  IMAD.MOV.U32 R0, RZ, RZ, RZ ;  /* 0x000000ffff007224 */ /* 0x004fc400078e00ff */
[----:B0-----:R-:W-:-:S07]  /*d450*/  IMAD.MOV.U32 R3, RZ, RZ, -0x1 ;  /* 0xffffffffff037424 */ /* 0x001fce00078e00ff */
.L_x_224:
[----:B0----5:R-:W-:-:S05]  /*d460*/  IMAD.WIDE.U32 R4, R0, 0x1c, R6 ;  /* 0x0000001c00047825 */ /* 0x021fca00078e0006 */
[----:B------:R-:W2:Y:S02]  /*d470*/  LD.E.U8 R8, desc[UR36][R4.64] ;  /* 0x0000002404087980 */ /* 0x000ea4000c101100 */
[----:B--2---:R-:W-:-:S13]  /*d480*/  ISETP.NE.AND P0, PT, R15, R8, PT ;  /* 0x000000080f00720c */ /* 0x004fda0003f05270 */
[----:B------:R-:W-:Y:S05]  /*d490*/  @P0 BRA `(.L_x_219) ;  /* 0x0000000000640947 */ /* 0x000fea0003800000 */
[----:B------:R-:W-:Y:S01]  /*d4a0*/  IMAD.MOV.U32 R13, RZ, RZ, RZ ;  /* 0x000000ffff0d7224 */ /* 0x000fe200078e00ff */
[----:B------:R-:W-:-:S07]  /*d4b0*/  PRMT R10, R15, 0x7610, R10 ;  /* 0x000076100f0a7816 */ /* 0x000fce000000000a */
.L_x_221:
        /* <DEDUP_REMOVED lines=15> */
.L_x_220:
        /* <DEDUP_REMOVED lines=8> */
.L_x_219:
[----:B------:R0:W5:Y:S02]  /*d630*/  LD.E R8, desc[UR36][R4.64+0x14] ;  /* 0x0000142404087980 */ /* 0x000164000c101900 */
.L_x_222:
[----:B-----5:R-:W-:-:S04]  /*d640*/  LOP3.LUT R8, R8, 0x1, RZ, 0xc0, !PT ;  /* 0x0000000108087812 */ /* 0x020fc800078ec0ff */
[----:B------:R-:W-:-:S04]  /*d650*/  ISETP.NE.U32.AND P0, PT, R8, 0x1, PT ;  /* 0x000000010800780c */ /* 0x000fc80003f05070 */
[----:B------:R-:W-:Y:S01]  /*d660*/  SEL R3, R3, R0, !P0 ;  /* 0x0000000003037207 */ /* 0x000fe20004000000 */
[----:B------:R-:W-:-:S05]  /*d670*/  VIADD R0, R0, 0x1 ;  /* 0x0000000100007836 */ /* 0x000fca0000000000 */
[----:B------:R-:W-:-:S13]  /*d680*/  ISETP.NE.AND P0, PT, R0, 0x400, PT ;  /* 0x000004000000780c */ /* 0x000fda0003f05270 */
[----:B------:R-:W-:Y:S05]  /*d690*/  @P0 BRA `(.L_x_224) ;  /* 0xfffffffc00700947 */ /* 0x000fea000383ffff */
[----:B------:R-:W-:Y:S05]  /*d6a0*/  BSYNC.RELIABLE B11 ;  /* 0x00000000000b7941 */ /* 0x000fea0003800100 */
.L_x_218:
        /* <DEDUP_REMOVED lines=11> */
.L_x_240:
        /* <DEDUP_REMOVED lines=46> */
.L_x_239:
[----:B------:R-:W-:Y:S01]  /*da40*/  VIADD R0, R9, 0xf ;  /* 0x0000000f09007836 */ /* 0x000fe20000000000 */
[----:B------:R-:W-:Y:S06]  /*da50*/  BRA `(.L_x_225) ;  /* 0x0000000000647947 */ /* 0x000fec0003800000 */
.L_x_238:
[----:B------:R-:W-:Y:S01]  /*da60*/  VIADD R0, R9, 0xe ;  /* 0x0000000e09007836 */ /* 0x000fe20000000000 */
[----:B------:R-:W-:Y:S06]  /*da70*/  BRA `(.L_x_225) ;  /* 0x00000000005c7947 */ /* 0x000fec0003800000 */
.L_x_237:
[----:B------:R-:W-:Y:S01]  /*da80*/  VIADD R0, R9, 0xd ;  /* 0x0000000d09007836 */ /* 0x000fe20000000000 */
[----:B------:R-:W-:Y:S06]  /*da90*/  BRA `(.L_x_225) ;  /* 0x0000000000547947 */ /* 0x000fec0003800000 */
.L_x_236:
[----:B------:R-:W-:Y:S01]  /*daa0*/  VIADD R0, R9, 0xc ;  /* 0x0000000c09007836 */ /* 0x000fe20000000000 */
[----:B------:R-:W-:Y:S06]  /*dab0*/  BRA `(.L_x_225) ;  /* 0x00000000004c7947 */ /* 0x000fec0003800000 */
.L_x_235:
[----:B------:R-:W-:Y:S01]  /*dac0*/  VIADD R0, R9, 0xb ;  /* 0x0000000b09007836 */ /* 0x000fe20000000000 */
[----:B------:R-:W-:Y:S06]  /*dad0*/  BRA `(.L_x_225) ;  /* 0x0000000000447947 */ /* 0x000fec0003800000 */
.L_x_234:
[----:B------:R-:W-:Y:S01]  /*dae0*/  VIADD R0, R9, 0xa ;  /* 0x0000000a09007836 */ /* 0x000fe20000000000 */
[----:B------:R-:W-:Y:S06]  /*daf0*/  BRA `(.L_x_225) ;  /* 0x00000000003c7947 */ /* 0x000fec0003800000 */
.L_x_233:
[----:B------:R-:W-:Y:S01]  /*db00*/  VIADD R0, R9, 0x9 ;  /* 0x0000000909007836 */ /* 0x000fe20000000000 */
[----:B------:R-:W-:Y:S06]  /*db10*/  BRA `(.L_x_225) ;  /* 0x0000000000347947 */ /* 0x000fec0003800000 */
.L_x_232:
[----:B------:R-:W-:Y:S01]  /*db20*/  VIADD R0, R9, 0x7 ;  /* 0x0000000709007836 */ /* 0x000fe20000000000 */
[----:B------:R-:W-:Y:S06]  /*db30*/  BRA `(.L_x_225) ;  /* 0x00000000002c7947 */ /* 0x000fec0003800000 */
.L_x_231:
[----:B------:R-:W-:Y:S01]  /*db40*/  VIADD R0, R9, 0x6 ;  /* 0x0000000609007836 */ /* 0x000fe20000000000 */
[----:B------:R-:W-:Y:S06]  /*db50*/  BRA `(.L_x_225) ;  /* 0x0000000000247947 */ /* 0x000fec0003800000 */
.L_x_230:
[----:B------:R-:W-:Y:S01]  /*db60*/  VIADD R0, R9, 0x5 ;  /* 0x0000000509007836 */ /* 0x000fe20000000000 */
[----:B------:R-:W-:Y:S06]  /*db70*/  BRA `(.L_x_225) ;  /* 0x00000000001c7947 */ /* 0x000fec0003800000 */
.L_x_229:
[----:B------:R-:W-:Y:S01]  /*db80*/  VIADD R0, R9, 0x4 ;  /* 0x0000000409007836 */ /* 0x000fe20000000000 */
[----:B------:R-:W-:Y:S06]  /*db90*/  BRA `(.L_x_225) ;  /* 0x0000000000147947 */ /* 0x000fec0003800000 */
.L_x_228:
[----:B------:R-:W-:Y:S01]  /*dba0*/  VIADD R0, R9, 0x3 ;  /* 0x0000000309007836 */ /* 0x000fe20000000000 */
[----:B------:R-:W-:Y:S06]  /*dbb0*/  BRA `(.L_x_225) ;  /* 0x00000000000c7947 */ /* 0x000fec0003800000 */
.L_x_227:
[----:B------:R-:W-:Y:S01]  /*dbc0*/  VIADD R0, R9, 0x2 ;  /* 0x0000000209007836 */ /* 0x000fe20000000000 */
[----:B------:R-:W-:Y:S06]  /*dbd0*/  BRA `(.L_x_225) ;  /* 0x0000000000047947 */ /* 0x000fec0003800000 */
.L_x_226:
[----:B------:R-:W-:-:S07]  /*dbe0*/  VIADD R0, R9, 0x1 ;  /* 0x0000000109007836 */ /* 0x000fce0000000000 */
.L_x_225:
[----:B------:R-:W0:Y:S01]  /*dbf0*/  LDC.64 R4, c[0x4][0x8] ;  /* 0x01000200ff047b82 */ /* 0x000e220000000a00 */
[----:B------:R-:W-:Y:S01]  /*dc00*/  BSSY.RECONVERGENT B1, `(.L_x_241) ;  /* 0x00000a9000017945 */ /* 0x000fe20003800200 */
[----:B------:R-:W-:Y:S01]  /*dc10*/  IMAD.MOV.U32 R14, RZ, RZ, RZ ;  /* 0x000000ffff0e7224 */ /* 0x000fe200078e00ff */
[----:B------:R-:W-:-:S07]  /*dc20*/  CS2R R12, SRZ ;  /* 0x00000000000c7805 */ /* 0x000fce000001ff00 */
.L_x_242:
        /* <DEDUP_REMOVED lines=75> */
[----:B0-----:R-:W-:-:S05]  /*e0e0*/  IADD3 R20, P0, PT, R13, R6, RZ ;  /* 0x000000060d147210 */ /* 0x001fca0007f1e0ff */
[----:B------:R-:W-:Y:S02]  /*e0f0*/  IMAD.X R21, R12, 0x1, R7, P0 ;  /* 0x000000010c157824 */ /* 0x000fe400000e0607 */
[----:B--2---:R-:W-:-:S05]  /*e100*/  VIADD R15, R27, 0x8 ;  /* 0x000000081b0f7836 */ /* 0x004fca0000000000 */
        /* <DEDUP_REMOVED lines=89> */
.L_x_241:
        /* <DEDUP_REMOVED lines=34> */
[----:B------:R0:W-:Y:S04]  /*e8c0*/  ST.E.U8 desc[UR36][R8.64+0x1], R11 ;  /* 0x0000010b08007985 */ /* 0x0001e8000c101124 */
[----:B------:R-:W-:Y:S04]  /*e8d0*/  ST.E.U8 desc[UR36][R8.64+0x2], R12 ;  /* 0x0000020c08007985 */ /* 0x000fe8000c101124 */
[----:B------:R-:W-:Y:S04]  /*e8e0*/  ST.E.U8 desc[UR36][R8.64+0x4], R12 ;  /* 0x0000040c08007985 */ /* 0x000fe8000c101124 */
[----:B------:R1:W-:Y:S04]  /*e8f0*/  ST.E.U8 desc[UR36][R8.64+0x3], R13 ;  /* 0x0000030d08007985 */ /* 0x0003e8000c101124 */
[----:B------:R2:W-:Y:S04]  /*e900*/  ST.E.U8 desc[UR36][R8.64+0x6], RZ ;  /* 0x000006ff08007985 */ /* 0x0005e8000c101124 */
[----:B----4-:R-:W3:Y:S02]  /*e910*/  LDG.E.64 R4, desc[UR36][R6.64] ;  /* 0x0000002406047981 */ /* 0x010ee4000c1e1b00 */
[----:B---3--:R-:W-:-:S05]  /*e920*/  LEA.HI R4, P0, R0, R4, RZ, 0x1d ;  /* 0x0000000400047211 */ /* 0x008fca000781e8ff */
[----:B------:R-:W-:-:S05]  /*e930*/  IMAD.X R5, RZ, RZ, R5, P0 ;  /* 0x000000ffff057224 */ /* 0x000fca00000e0605 */
[----:B------:R-:W1:Y:S01]  /*e940*/  LD.E.U8 R10, desc[UR36][R4.64] ;  /* 0x00000024040a7980 */ /* 0x000e62000c101100 */
[----:B------:R-:W-:Y:S01]  /*e950*/  LOP3.LUT R0, R0, 0x7, RZ, 0xc0, !PT ;  /* 0x0000000700007812 */ /* 0x000fe200078ec0ff */
[----:B0-----:R-:W-:-:S03]  /*e960*/  IMAD.MOV.U32 R11, RZ, RZ, 0x1 ;  /* 0x00000001ff0b7424 */ /* 0x001fc600078e00ff */
[----:B------:R-:W-:-:S04]  /*e970*/  ISETP.GT.U32.AND P0, PT, R0, 0xffff, PT ;  /* 0x0000ffff0000780c */ /* 0x000fc80003f04070 */
[----:B------:R-:W-:-:S04]  /*e980*/  SEL R0, R0, 0xffff, !P0 ;  /* 0x0000ffff00007807 */ /* 0x000fc80004000000 */
[----:B------:R-:W-:-:S04]  /*e990*/  LOP3.LUT R0, R0, 0xffff, RZ, 0xc0, !PT ;  /* 0x0000ffff00007812 */ /* 0x000fc800078ec0ff */
[----:B------:R-:W-:-:S04]  /*e9a0*/  SHF.L.U32 R11, R11, R0, RZ ;  /* 0x000000000b0b7219 */ /* 0x000fc800000006ff */
[----:B-1----:R-:W-:-:S05]  /*e9b0*/  LOP3.LUT R13, R10, R11, RZ, 0xfc, !PT ;  /* 0x0000000b0a0d7212 */ /* 0x002fca00078efcff */
[----:B------:R0:W-:Y:S04]  /*e9c0*/  ST.E.U8 desc[UR36][R4.64], R13 ;  /* 0x0000000d04007985 */ /* 0x0001e8000c101124 */
[----:B--2---:R-:W2:Y:S04]  /*e9d0*/  LDG.E.64 R8, desc[UR36][R6.64] ;  /* 0x0000002406087981 */ /* 0x004ea8000c1e1b00 */
        /* <DEDUP_REMOVED lines=20> */
.L_x_223:
[----:B------:R-:W-:Y:S05]  /*eb20*/  BSYNC.RECONVERGENT B0 ;  /* 0x0000000000007941 */ /* 0x000fea0003800200 */
.L_x_217:
[----:B--2---:R-:W0:Y:S02]  /*eb30*/  LDC.64 R8, c[0x4][0x8] ;  /* 0x01000200ff087b82 */ /* 0x004e240000000a00 */
[----:B0-----:R-:W2:Y:S02]  /*eb40*/  LDG.E.64 R4, desc[UR36][R8.64] ;  /* 0x0000002408047981 */ /* 0x001ea4000c1e1b00 */
[----:B--2---:R-:W-:-:S05]  /*eb50*/  IMAD.WIDE.U32 R14, R0, 0x1c, R4 ;  /* 0x0000001c000e7825 */ /* 0x004fca00078e0004 */
[----:B------:R-:W2:Y:S01]  /*eb60*/  LD.E R3, desc[UR36][R14.64+0x14] ;  /* 0x000014240e037980 */ /* 0x000ea2000c101900 */
[----:B------:R-:W-:Y:S04]  /*eb70*/  BSSY.RECONVERGENT B0, `(.L_x_243) ;  /* 0x0000225000007945 */ /* 0x000fe80003800200 */
[----:B------:R-:W0:Y:S05]  /*eb80*/  BMOV.32.CLEAR R27, B0 ;  /* 0x00000000001b7355 */ /* 0x000e2a0000100000 */
[----:B--2---:R-:W-:-:S13]  /*eb90*/  LOP3.LUT P0, RZ, R3, 0x4, RZ, 0xc0, !PT ;  /* 0x0000000403ff7812 */ /* 0x004fda000780c0ff */
[----:B0-----:R-:W-:Y:S05]  /*eba0*/  @P0 BRA `(.L_x_244) ;  /* 0x0000000000340947 */ /* 0x001fea0003800000 */
[----:B------:R-:W-:Y:S01]  /*ebb0*/  IADD3 R10, P0, PT, RZ, R14, RZ ;  /* 0x0000000eff0a7210 */ /* 0x000fe20007f1e0ff */
[----:B------:R-:W0:Y:S01]  /*ebc0*/  LDCU.64 UR4, c[0x4][0x20] ;  /* 0x01000400ff0477ac */ /* 0x000e220008000a00 */
[----:B------:R-:W-:Y:S01]  /*ebd0*/  MOV R8, 0x0 ;  /* 0x0000000000087802 */ /* 0x000fe20000000f00 */
[----:B------:R-:W-:Y:S02]  /*ebe0*/  IMAD.MOV.U32 R6, RZ, RZ, R2 ;  /* 0x000000ffff067224 */ /* 0x000fe400078e0002 */
[----:B------:R-:W-:Y:S02]  /*ebf0*/  IMAD.X R11, RZ, RZ, R15, P0 ;  /* 0x000000ffff0b7224 */ /* 0x000fe400000e060f */
[----:B------:R-:W-:Y:S01]  /*ec00*/  IMAD.MOV.U32 R7, RZ, RZ, R16 ;  /* 0x000000ffff077224 */ /* 0x000fe200078e0010 */
[----:B------:R-:W1:Y:S02]  /*ec10*/  LDC.64 R8, c[0x4][R8] ;  /* 0x0100000008087b82 */ /* 0x000e640000000a00 */
[----:B------:R2:W-:Y:S01]  /*ec20*/  STL.64 [R1], R10 ;  /* 0x0000000a01007387 */ /* 0x0005e20000100a00 */
[----:B0-----:R-:W-:-:S02]  /*ec30*/  IMAD.U32 R4, RZ, RZ, UR4 ;  /* 0x00000004ff047e24 */ /* 0x001fc4000f8e00ff */
[----:B------:R-:W-:-:S07]  /*ec40*/  IMAD.U32 R5, RZ, RZ, UR5 ;  /* 0x00000005ff057e24 */ /* 0x000fce000f8e00ff */
[----:B------:R-:W-:-:S07]  /*ec50*/  LEPC R20, `(.L_x_245) ;  /* 0x000000001014794e */ /* 0x000fce0000000000 */
[----:B-12---:R-:W-:Y:S05]  /*ec60*/  CALL.ABS.NOINC R8 ;  /* 0x0000000008007343 */ /* 0x006fea0003c00000 */
.L_x_245:
[----:B------:R-:W-:Y:S05]  /*ec70*/  BRA `(.L_x_246) ;  /* 0x00000020004c7947 */ /* 0x000fea0003800000 */
.L_x_244:
        /* <DEDUP_REMOVED lines=8> */
[----:B------:R0:W-:Y:S04]  /*ed00*/  ST.E.U8 desc[UR36][R10.64+0x9000], R7 ;  /* 0x009000070a007985 */ /* 0x0001e8000c101124 */
[----:B------:R-:W2:Y:S01]  /*ed10*/  LDG.E.64 R12, desc[UR36][R4.64] ;  /* 0x00000024040c7981 */ /* 0x000ea2000c1e1b00 */
[----:B------:R-:W-:-:S05]  /*ed20*/  IMAD.MOV.U32 R14, RZ, RZ, 0x68 ;  /* 0x00000068ff0e7424 */ /* 0x000fca00078e00ff */
[----:B0-----:R-:W-:Y:S02]  /*ed30*/  PRMT R11, R14, 0x7610, R11 ;  /* 0x000076100e0b7816 */ /* 0x001fe4000000000b */
        /* <DEDUP_REMOVED lines=8> */
[----:B0-----:R-:W2:Y:S01]  /*edc0*/  LDG.E.64 R10, desc[UR36][R4.64] ;  /* 0x00000024040a7981 */ /* 0x001ea2000c1e1b00 */
[----:B------:R-:W-:-:S05]  /*edd0*/  IMAD.MOV.U32 R7, RZ, RZ, 0x73 ;  /* 0x00000073ff077424 */ /* 0x000fca00078e00ff */
[----:B-1----:R-:W-:Y:S02]  /*ede0*/  PRMT R21, R7, 0x7610, R21 ;  /* 0x0000761007157816 */ /* 0x002fe40000000015 */
[----:B--2---:R-:W-:-:S05]  /*edf0*/  IADD3 R14, P0, PT, R10, R6, RZ ;  /* 0x000000060a0e7210 */ /* 0x004fca0007f1e0ff */
[----:B------:R-:W-:-:S05]  /*ee00*/  IMAD.X R15, RZ, RZ, R11, P0 ;  /* 0x000000ffff0f7224 */ /* 0x000fca00000e060b */
[----:B------:R0:W-:Y:S04]  /*ee10*/  ST.E.U8 desc[UR36][R14.64+0x9003], R21 ;  /* 0x009003150e007985 */ /* 0x0001e8000c101124 */
[----:B------:R-:W2:Y:S01]  /*ee20*/  LDG.E.64 R10, desc[UR36][R4.64] ;  /* 0x00000024040a7981 */ /* 0x000ea2000c1e1b00 */
[----:B------:R-:W-:Y:S01]  /*ee30*/  IMAD.MOV.U32 R7, RZ, RZ, 0x20 ;  /* 0x00000020ff077424 */ /* 0x000fe200078e00ff */
[----:B--2---:R-:W-:-:S05]  /*ee40*/  IADD3 R10, P0, PT, R10, R6, RZ ;  /* 0x000000060a0a7210 */ /* 0x004fca0007f1e0ff */
[----:B------:R-:W-:-:S05]  /*ee50*/  IMAD.X R11, RZ, RZ, R11, P0 ;  /* 0x000000ffff0b7224 */ /* 0x000fca00000e060b */
[----:B------:R-:W-:Y:S04]  /*ee60*/  ST.E.U8 desc[UR36][R10.64+0x9004], R7 ;  /* 0x009004070a007985 */ /* 0x000fe8000c101124 */
[----:B------:R-:W2:Y:S02]  /*ee70*/  LDG.E.64 R12, desc[UR36][R4.64] ;  /* 0x00000024040c7981 */ /* 0x000ea4000c1e1b00 */
[----:B--2---:R-:W-:-:S05]  /*ee80*/  IADD3 R12, P0, PT, R12, R6, RZ ;  /* 0x000000060c0c7210 */ /* 0x004fca0007f1e0ff */
[----:B------:R-:W-:-:S05]  /*ee90*/  IMAD.X R13, RZ, RZ, R13, P0 ;  /* 0x000000ffff0d7224 */ /* 0x000fca00000e060d */
[----:B------:R-:W-:Y:S04]  /*eea0*/  ST.E.U8 desc[UR36][R12.64+0x9005], R28 ;  /* 0x0090051c0c007985 */ /* 0x000fe8000c101124 */
[----:B0-----:R-:W2:Y:S02]  /*eeb0*/  LDG.E.64 R14, desc[UR36][R4.64] ;  /* 0x00000024040e7981 */ /* 0x001ea4000c1e1b00 */
[----:B--2---:R-:W-:-:S05]  /*eec0*/  IADD3 R14, P0, PT, R14, R6, RZ ;  /* 0x000000060e0e7210 */ /* 0x004fca0007f1e0ff */
[----:B------:R-:W-:-:S05]  /*eed0*/  IMAD.X R15, RZ, RZ, R15, P0 ;  /* 0x000000ffff0f7224 */ /* 0x000fca00000e060f */
[----:B------:R0:W-:Y:S04]  /*eee0*/  ST.E.U8 desc[UR36][R14.64+0x9006], R21 ;  /* 0x009006150e007985 */ /* 0x0001e8000c101124 */
[----:B0-----:R-:W2:Y:S02]  /*eef0*/  LDG.E.64 R20, desc[UR36][R4.64] ;  /* 0x0000002404147981 */ /* 0x001ea4000c1e1b00 */
[----:B--2---:R-:W-:-:S05]  /*ef00*/  IADD3 R20, P0, PT, R20, R6, RZ ;  /* 0x0000000614147210 */ /* 0x004fca0007f1e0ff */
[----:B------:R-:W-:-:S05]  /*ef10*/  IMAD.X R21, RZ, RZ, R21, P0 ;  /* 0x000000ffff157224 */ /* 0x000fca00000e0615 */
[----:B------:R-:W-:Y:S04]  /*ef20*/  ST.E.U8 desc[UR36][R20.64+0x9007], R7 ;  /* 0x0090070714007985 */ /* 0x000fe8000c101124 */
[----:B------:R-:W2:Y:S01]  /*ef30*/  LDG.E.64 R10, desc[UR36][R4.64] ;  /* 0x00000024040a7981 */ /* 0x000ea2000c1e1b00 */
[----:B------:R-:W-:Y:S01]  /*ef40*/  IMAD.MOV.U32 R13, RZ, RZ, 0x61 ;  /* 0x00000061ff0d7424 */ /* 0x000fe200078e00ff */
        /* <DEDUP_REMOVED lines=8> */
[----:B------:R-:W-:-:S05]  /*efd0*/  IMAD.MOV.U32 R20, RZ, RZ, 0x70 ;  /* 0x00000070ff147424 */ /* 0x000fca00078e00ff */
[----:B------:R-:W-:Y:S02]  /*efe0*/  PRMT R11, R20, 0x7610, R11 ;  /* 0x00007610140b7816 */ /* 0x000fe4000000000b */
[----:B--2---:R-:W-:-:S05]  /*eff0*/  IADD3 R12, P0, PT, R12, R6, RZ ;  /* 0x000000060c0c7210 */ /* 0x004fca0007f1e0ff */
[----:B------:R-:W-:-:S05]  /*f000*/  IMAD.X R13, RZ, RZ, R13, P0 ;  /* 0x000000ffff0d7224 */ /* 0x000fca00000e060d */
[----:B------:R0:W-:Y:S04]  /*f010*/  ST.E.U8 desc[UR36][R12.64+0x900a], R11 ;  /* 0x00900a0b0c007985 */ /* 0x0001e8000c101124 */
[----:B0-----:R-:W2:Y:S01]  /*f020*/  LDG.E.64 R10, desc[UR36][R4.64] ;  /* 0x00000024040a7981 */ /* 0x001ea2000c1e1b00 */
[----:B------:R-:W-:-:S05]  /*f030*/  IMAD.MOV.U32 R20, RZ, RZ, 0x65 ;  /* 0x00000065ff147424 */ /* 0x000fca00078e00ff */
[----:B------:R-:W-:Y:S02]  /*f040*/  PRMT R7, R20, 0x7610, R7 ;  /* 0x0000761014077816 */ /* 0x000fe40000000007 */
[----:B--2---:R-:W-:-:S05]  /*f050*/  IADD3 R10, P0, PT, R10, R6, RZ ;  /* 0x000000060a0a7210 */ /* 0x004fca0007f1e0ff */
        /* <DEDUP_REMOVED lines=8> */
[----:B------:R-:W2:Y:S02]  /*f0e0*/  LDG.E.64 R12, desc[UR36][R4.64] ;  /* 0x00000024040c7981 */ /* 0x000ea4000c1e1b00 */
[----:B--2---:R-:W-:-:S05]  /*f0f0*/  IADD3 R12, P0, PT, R12, R6, RZ ;  /* 0x000000060c0c7210 */ /* 0x004fca0007f1e0ff */
[----:B------:R-:W-:-:S05]  /*f100*/  IMAD.X R13, RZ, RZ, R13, P0 ;  /* 0x000000ffff0d7224 */ /* 0x000fca00000e060d */
[----:B------:R1:W-:Y:S04]  /*f110*/  ST.E.U8 desc[UR36][R12.64+0x900d], RZ ;  /* 0x00900dff0c007985 */ /* 0x0003e8000c101124 */
[----:B------:R-:W0:Y:S02]  /*f120*/  LDG.E.64 R6, desc[UR36][R8.64] ;  /* 0x0000002408067981 */ /* 0x000e24000c1e1b00 */
[----:B0-----:R-:W-:-:S05]  /*f130*/  IMAD.WIDE.U32 R10, R0, 0x1c, R6 ;  /* 0x0000001c000a7825 */ /* 0x001fca00078e0006 */
[----:B------:R-:W2:Y:S02]  /*f140*/  LD.E R6, desc[UR36][R10.64+0x18] ;  /* 0x000018240a067980 */ /* 0x000ea4000c101900 */
[----:B--2---:R-:W-:-:S04]  /*f150*/  LOP3.LUT R6, R6, 0xfff003ff, RZ, 0xc0, !PT ;  /* 0xfff003ff06067812 */ /* 0x004fc800078ec0ff */
[----:B------:R-:W-:-:S05]  /*f160*/  LOP3.LUT R21, R6, 0x3800, RZ, 0xfc, !PT ;  /* 0x0000380006157812 */ /* 0x000fca00078efcff */
[----:B------:R1:W-:Y:S04]  /*f170*/  ST.E desc[UR36][R10.64+0x18], R21 ;  /* 0x000018150a007985 */ /* 0x0003e8000c101924 */
[----:B------:R1:W5:Y:S01]  /*f180*/  LDG.E.64 R6, desc[UR36][R8.64] ;  /* 0x0000002408067981 */ /* 0x000362000c1e1b00 */
[----:B------:R-:W-:Y:S01]  /*f190*/  SHF.R.U32.HI R5, RZ, 0xd, R3 ;  /* 0x0000000dff057819 */ /* 0x000fe20000011603 */
[----:B------:R-:W-:Y:S01]  /*f1a0*/  BSSY.RECONVERGENT B0, `(.L_x_247) ;  /* 0x000007a000007945 */ /* 0x000fe20003800200 */
[----:B------:R-:W-:Y:S02]  /*f1b0*/  IMAD.MOV.U32 R20, RZ, RZ, RZ ;  /* 0x000000ffff147224 */ /* 0x000fe400078e00ff */
[----:B------:R-:W-:Y:S01]  /*f1c0*/  IMAD.MOV.U32 R3, RZ, RZ, RZ ;  /* 0x000000ffff037224 */ /* 0x000fe200078e00ff */
[----:B------:R-:W-:Y:S01]  /*f1d0*/  LOP3.LUT R5, R5, 0x3ff, RZ, 0xc0, !PT ;  /* 0x000003ff05057812 */ /* 0x000fe200078ec0ff */
[----:B------:R-:W-:-:S07]  /*f1e0*/  IMAD.MOV.U32 R4, RZ, RZ, RZ ;  /* 0x000000ffff047224 */ /* 0x000fce00078e00ff */
.L_x_248:
[----:B-1---5:R-:W-:-:S05]  /*f1f0*/  IADD3 R10, P0, PT, R6, R3, RZ ;  /* 0x00000003060a7210 */ /* 0x022fca0007f1e0ff */
[----:B------:R-:W-:-:S05]  /*f200*/  IMAD.X R11, R7, 0x1, R4, P0 ;  /* 0x00000001070b7824 */ /* 0x000fca00000e0604 */
[----:B--2---:R-:W2:Y:S02]  /*f210*/  LD.E R21, desc[UR36][R10.64+0x14] ;  /* 0x000014240a157980 */ /* 0x004ea4000c101900 */
        /* <DEDUP_REMOVED lines=111> */
[----:B------:R-:W-:-:S05]  /*f910*/  IADD3 R3, P0, PT, R3, 0xe0, RZ ;  /* 0x000000e003037810 */ /* 0x000fca0007f1e0ff */
[----:B------:R-:W-:Y:S01]  /*f920*/  IMAD.X R4, RZ, RZ, R4, P0 ;  /* 0x000000ffff047224 */ /* 0x000fe200000e0604 */
[----:B------:R-:W-:Y:S07]  /*f930*/  @P1 BRA `(.L_x_248) ;  /* 0xfffffff8002c1947 */ /* 0x000fee000383ffff */
[----:B------:R-:W-:Y:S05]  /*f940*/  BSYNC.RECONVERGENT B0 ;  /* 0x0000000000007941 */ /* 0x000fea0003800200 */
.L_x_247:
[----:B--2--5:R-:W-:-:S05]  /*f950*/  IMAD.WIDE.U32 R8, R0, 0x1c, R6 ;  /* 0x0000001c00087825 */ /* 0x024fca00078e0006 */
        /* <DEDUP_REMOVED lines=13> */
.L_x_251:
        /* <DEDUP_REMOVED lines=21> */
.L_x_250:
[----:B------:R-:W-:Y:S05]  /*fb80*/  BSYNC.RECONVERGENT B0 ;  /* 0x0000000000007941 */ /* 0x000fea0003800200 */
.L_x_249:
[----:B-----5:R-:W0:Y:S01]  /*fb90*/  LDC.64 R8, c[0x4][0x10] ;  /* 0x01000400ff087b82 */ /* 0x020e220000000a00 */
        /* <DEDUP_REMOVED lines=14> */
[----:B------:R-:W-:Y:S02]  /*fc80*/  PRMT R28, RZ, 0x7610, R28 ;  /* 0x00007610ff1c7816 */ /* 0x000fe4000000001c */
[----:B------:R-:W-:-:S04]  /*fc90*/  LOP3.LUT R3, R3, 0x3ff, RZ, 0xc0, !PT ;  /* 0x000003ff03037812 */ /* 0x000fc800078ec0ff */
[C---:B------:R-:W-:Y:S02]  /*fca0*/  ISETP.GE.U32.AND P1, PT, R3.reuse, 0x4, PT ;  /* 0x000000040300780c */ /* 0x040fe40003f26070 */
[----:B------:R-:W-:Y:S01]  /*fcb0*/  VIMNMX.U32 R29, PT, PT, R3, 0x1, !PT ;  /* 0x00000001031d7848 */ /* 0x000fe20007fe0000 */
[----:B------:R-:W-:-:S03]  /*fcc0*/  IMAD.MOV.U32 R3, RZ, RZ, RZ ;  /* 0x000000ffff037224 */ /* 0x000fc600078e00ff */
        /* <DEDUP_REMOVED lines=9> */
.L_x_256:
[----:B------:R-:W2:Y:S04]  /*fd60*/  LD.E.U16 R31, desc[UR36][R10.64+-0x6] ;  /* 0xfffffa240a1f7980 */ /* 0x000ea8000c101500 */
[----:B------:R-:W3:Y:S04]  /*fd70*/  LD.E.U16 R33, desc[UR36][R10.64+-0x4] ;  /* 0xfffffc240a217980 */ /* 0x000ee8000c101500 */
[----:B------:R-:W4:Y:S01]  /*fd80*/  LD.E.U16 R35, desc[UR36][R10.64+-0x2] ;  /* 0xfffffe240a237980 */ /* 0x000f22000c101500 */
[----:B--2---:R-:W-:-:S05]  /*fd90*/  IMAD.WIDE.U32 R14, R31, 0x1c, R4 ;  /* 0x0000001c1f0e7825 */ /* 0x004fca00078e0004 */
[----:B------:R-:W2:Y:S02]  /*fda0*/  LD.E R12, desc[UR36][R14.64+0x18] ;  /* 0x000018240e0c7980 */ /* 0x000ea4000c101900 */
[----:B--2---:R-:W-:-:S04]  /*fdb0*/  LOP3.LUT R12, R12, 0xffc00, RZ, 0xc0, !PT ;  /* 0x000ffc000c0c7812 */ /* 0x004fc800078ec0ff */
[----:B------:R-:W-:Y:S01]  /*fdc0*/  ISETP.GT.U32.AND P1, PT, R12, 0x3800, PT ;  /* 0x000038000c00780c */ /* 0x000fe20003f24070 */
[----:B---3--:R-:W-:-:S12]  /*fdd0*/  IMAD.WIDE.U32 R12, R33, 0x1c, R4 ;  /* 0x0000001c210c7825 */ /* 0x008fd800078e0004 */
[----:B------:R-:W-:Y:S01]  /*fde0*/  @!P1 PRMT R34, R28, 0x9910, RZ ;  /* 0x000099101c229816 */ /* 0x000fe200000000ff */
[----:B------:R4:W2:Y:S04]  /*fdf0*/  @!P1 LD.E R37, desc[UR36][R14.64+0x14] ;  /* 0x000014240e259980 */ /* 0x0008a8000c101900 */
[----:B------:R-:W3:Y:S01]  /*fe00*/  @!P1 LD.E R36, desc[UR36][R8.64+0x14] ;  /* 0x0000142408249980 */ /* 0x000ee2000c101900 */
[----:B------:R-:W-:-:S03]  /*fe10*/  @!P1 ISETP.NE.AND P2, PT, R34, RZ, PT ;  /* 0x000000ff2200920c */ /* 0x000fc60003f45270 */
[----:B------:R-:W5:Y:S01]  /*fe20*/  LD.E R34, desc[UR36][R12.64+0x18] ;  /* 0x000018240c227980 */ /* 0x000f62000c101900 */
[----:B----4-:R-:W-:Y:S01]  /*fe30*/  IMAD.WIDE.U32 R14, R35, 0x1c, R4 ;  /* 0x0000001c230e7825 */ /* 0x010fe200078e0004 */
[----:B------:R-:W-:Y:S02]  /*fe40*/  PLOP3.LUT P3, PT, PT, PT, PT, 0x8, 0x80 ;  /* 0x000000000080781c */ /* 0x000fe40003f6e170 */
[----:B--2---:R-:W-:Y:S02]  /*fe50*/  @!P1 SHF.R.U32.HI R37, RZ, 0x3, R37 ;  /* 0x00000003ff259819 */ /* 0x004fe40000011625 */
[----:B---3--:R-:W-:Y:S02]  /*fe60*/  @!P1 SHF.R.U32.HI R36, RZ, 0x3, R36 ;  /* 0x00000003ff249819 */ /* 0x008fe40000011624 */
[----:B------:R-:W-:Y:S02]  /*fe70*/  @!P1 LOP3.LUT R37, R37, 0x3ff, RZ, 0xc0, !PT ;  /* 0x000003ff25259812 */ /* 0x000fe400078ec0ff */
[----:B------:R-:W-:-:S02]  /*fe80*/  @!P1 LOP3.LUT R36, R36, 0x3ff, RZ, 0xc0, !PT ;  /* 0x000003ff24249812 */ /* 0x000fc400078ec0ff */
[----:B-----5:R-:W-:Y:S02]  /*fe90*/  LOP3.LUT R34, R34, 0xffc00, RZ, 0xc0, !PT ;  /* 0x000ffc0022227812 */ /* 0x020fe400078ec0ff */
[----:B------:R-:W-:Y:S02]  /*fea0*/  @!P1 ISETP.GE.U32.AND P3, PT, R37, R36, !P2 ;  /* 0x000000242500920c */ /* 0x000fe40005766070 */
[----:B------:R-:W-:Y:S01]  /*feb0*/  ISETP.GT.U32.AND P1, PT, R34, 0x3800, PT ;  /* 0x000038002200780c */ /* 0x000fe20003f24070 */
[----:B------:R-:W2:Y:S04]  /*fec0*/  LD.E.U16 R37, desc[UR36][R10.64] ;  /* 0x000000240a257980 */ /* 0x000ea8000c101500 */
[----:B------:R-:W3:Y:S01]  /*fed0*/  LD.E R34, desc[UR36][R14.64+0x18] ;  /* 0x000018240e227980 */ /* 0x000ee2000c101900 */
[----:B------:R-:W-:-:S07]  /*fee0*/  SEL R28, R28, 0x1, !P3 ;  /* 0x000000011c1c7807 */ /* 0x000fce0005800000 */
[----:B------:R-:W-:Y:S01]  /*fef0*/  @!P1 PRMT R36, R28, 0x9910, RZ ;  /* 0x000099101c249816 */ /* 0x000fe200000000ff */
[----:B------:R-:W4:Y:S03]  /*ff00*/  @!P1 LD.E R12, desc[UR36][R12.64+0x14] ;  /* 0x000014240c0c9980 */ /* 0x000f26000c101900 */
[----:B------:R-:W-:Y:S02]  /*ff10*/  @!P1 ISETP.NE.AND P5, PT, R36, RZ, PT ;  /* 0x000000ff2400920c */ /* 0x000fe40003fa5270 */
[----:B------:R-:W5:Y:S01]  /*ff20*/  @!P1 LD.E R36, desc[UR36][R8.64+0x14] ;  /* 0x0000142408249980 */ /* 0x000f62000c101900 */
[----:B---3--:R-:W-:-:S04]  /*ff30*/  LOP3.LUT R34, R34, 0xffc00, RZ, 0xc0, !PT ;  /* 0x000ffc0022227812 */ /* 0x008fc800078ec0ff */
[----:B------:R-:W-:-:S13]  /*ff40*/  ISETP.GT.U32.AND P2, PT, R34, 0x3800, PT ;  /* 0x000038002200780c */ /* 0x000fda0003f44070 */
[----:B------:R-:W3:Y:S04]  /*ff50*/  @!P2 LD.E R14, desc[UR36][R14.64+0x14] ;  /* 0x000014240e0ea980 */ /* 0x000ee8000c101900 */
[----:B------:R-:W3:Y:S01]  /*ff60*/  @!P2 LD.E R34, desc[UR36][R8.64+0x14] ;  /* 0x000014240822a980 */ /* 0x000ee2000c101900 */
[----:B----4-:R-:W-:Y:S02]  /*ff70*/  @!P1 SHF.R.U32.HI R12, RZ, 0x3, R12 ;  /* 0x00000003ff0c9819 */ /* 0x010fe4000001160c */
[----:B-----5:R-:W-:Y:S02]  /*ff80*/  @!P1 SHF.R.U32.HI R36, RZ, 0x3, R36 ;  /* 0x00000003ff249819 */ /* 0x020fe40000011624 */
[----:B------:R-:W-:Y:S02]  /*ff90*/  @!P1 LOP3.LUT R12, R12, 0x3ff, RZ, 0xc0, !PT ;  /* 0x000003ff0c0c9812 */ /* 0x000fe400078ec0ff */
[----:B------:R-:W-:-:S02]  /*ffa0*/  @!P1 LOP3.LUT R13, R36, 0x3ff, RZ, 0xc0, !PT ;  /* 0x000003ff240d9812 */ /* 0x000fc400078ec0ff */
[----:B------:R-:W-:Y:S02]  /*ffb0*/  PLOP3.LUT P4, PT, PT, PT, PT, 0x8, 0x80 ;  /* 0x000000000080781c */ /* 0x000fe40003f8e170 */
[----:B------:R-:W-:-:S04]  /*ffc0*/  @!P1 ISETP.GE.U32.AND P4, PT, R12, R13, !P5 ;  /* 0x0000000d0c00920c */ /* 0x000fc80006f86070 */
[----:B------:R-:W-:-:S04]  /*ffd0*/  SEL R28, R28, 0x1, !P4 ;  /* 0x000000011c1c7807 */ /* 0x000fc80006000000 */
[----:B------:R-:W-:-:S04]  /*ffe0*/  @!P2 PRMT R12, R28, 0x9910, RZ ;  /* 0x000099101c0ca816 */ /* 0x000fc800000000ff */
[----:B------:R-:W-:Y:S01]  /*fff0*/  @!P2 ISETP.NE.AND P5, PT, R12, RZ, PT ;  /* 0x000000ff0c00a20c */ /* 0x000fe20003fa5270 */
[----:B--2---:R-:W-:Y:S01]  /*10000*/  IMAD.WIDE.U32 R12, R37, 0x1c, R4 ;  /* 0x0000001c250c7825 */ /* 0x004fe200078e0004 */
[----:B------:R-:W-:Y:S02]  /*10010*/  PLOP3.LUT P1, PT, PT, PT, PT, 0x8, 0x80 ;  /* 0x000000000080781c */ /* 0x000fe40003f2e170 */
[----:B---3--:R-:W-:Y:S02]  /*10020*/  @!P2 SHF.R.U32.HI R14, RZ, 0x3, R14 ;  /* 0x00000003ff0ea819 */ /* 0x008fe4000001160e */
[----:B------:R-:W-:Y:S02]  /*10030*/  @!P2 SHF.R.U32.HI R34, RZ, 0x3, R34 ;  /* 0x00000003ff22a819 */ /* 0x000fe40000011622 */
[----:B------:R-:W-:Y:S02]  /*10040*/  @!P2 LOP3.LUT R14, R14, 0x3ff, RZ, 0xc0, !PT ;  /* 0x000003ff0e0ea812 */ /* 0x000fe400078ec0ff */
[----:B------:R-:W-:-:S04]  /*10050*/  @!P2 LOP3.LUT R15, R34, 0x3ff, RZ, 0xc0, !PT ;  /* 0x000003ff220fa812 */ /* 0x000fc800078ec0ff */
[----:B------:R-:W-:Y:S02]  /*10060*/  @!P2 ISETP.GE.U32.AND P1, PT, R14, R15, !P5 ;  /* 0x0000000f0e00a20c */ /* 0x000fe40006f26070 */
[----:B------:R-:W2:Y:S02]  /*10070*/  LD.E R14, desc[UR36][R12.64+0x18] ;  /* 0x000018240c0e7980 */ /* 0x000ea4000c101900 */
[----:B--2---:R-:W-:-:S04]  /*10080*/  LOP3.LUT R14, R14, 0xffc00, RZ, 0xc0, !PT ;  /* 0x000ffc000e0e7812 */ /* 0x004fc800078ec0ff */
        /* <DEDUP_REMOVED lines=33> */
.L_x_255:
[----:B------:R-:W-:Y:S05]  /*102a0*/  BSYNC.RECONVERGENT B1 ;  /* 0x0000000000017941 */ /* 0x000fea0003800200 */
.L_x_254:
        /* <DEDUP_REMOVED lines=47> */
.L_x_258:
[----:B------:R-:W-:Y:S05]  /*105a0*/  BSYNC.RECONVERGENT B1 ;  /* 0x0000000000017941 */ /* 0x000fea0003800200 */
.L_x_257:
        /* <DEDUP_REMOVED lines=21> */
.L_x_253:
[----:B------:R-:W-:Y:S05]  /*10700*/  BSYNC.RECONVERGENT B0 ;  /* 0x0000000000007941 */ /* 0x000fea0003800200 */
.L_x_252:
        /* <DEDUP_REMOVED lines=13> */
.L_x_262:
        /* <DEDUP_REMOVED lines=8> */
.L_x_261:
[----:B------:R-:W-:Y:S05]  /*10860*/  BSYNC.RECONVERGENT B0 ;  /* 0x0000000000007941 */ /* 0x000fea0003800200 */
.L_x_260:
[----:B------:R-:W-:Y:S04]  /*10870*/  BSSY.RECONVERGENT B0, `(.L_x_263) ;  /* 0x000001f000007945 */ /* 0x000fe80003800200 */
[----:B------:R-:W-:Y:S05]  /*10880*/  @P1 BRA `(.L_x_264) ;  /* 0x0000000000741947 */ /* 0x000fea0003800000 */
[----:B------:R-:W1:Y:S01]  /*10890*/  LDC.64 R6, c[0x4][0x10] ;  /* 0x01000400ff067b82 */ /* 0x000e620000000a00 */
[----:B------:R-:W-:-:S07]  /*108a0*/  IMAD.IADD R3, R20, 0x1, -R21 ;  /* 0x0000000114037824 */ /* 0x000fce00078e0a15 */
.L_x_265:
[----:B-123--:R-:W2:Y:S01]  /*108b0*/  LDG.E.64 R10, desc[UR36][R6.64] ;  /* 0x00000024060a7981 */ /* 0x00eea2000c1e1b00 */
        /* <DEDUP_REMOVED lines=26> */
.L_x_264:
[----:B------:R-:W-:Y:S05]  /*10a60*/  BSYNC.RECONVERGENT B0 ;  /* 0x0000000000007941 */ /* 0x000fea0003800200 */
.L_x_263:
[----:B0-----:R-:W4:Y:S02]  /*10a70*/  LDG.E.64 R4, desc[UR36][R4.64] ;  /* 0x0000002404047981 */ /* 0x001f24000c1e1b00 */
[----:B----4-:R-:W-:-:S05]  /*10a80*/  IMAD.WIDE.U32 R6, R21, 0x2, R4 ;  /* 0x0000000215067825 */ /* 0x010fca00078e0004 */
[----:B-----5:R1:W-:Y:S01]  /*10a90*/  ST.E.U16 desc[UR36][R6.64+0x884], R0 ;  /* 0x0008840006007985 */ /* 0x0203e2000c101524 */
[----:B------:R-:W-:Y:S05]  /*10aa0*/  BRA `(.L_x_246) ;  /* 0x0000000000c07947 */ /* 0x000fea0003800000 */
.L_x_259:
        /* <DEDUP_REMOVED lines=13> */
.L_x_270:
        /* <DEDUP_REMOVED lines=8> */
.L_x_269:
[----:B------:R-:W-:Y:S05]  /*10c00*/  BSYNC.RECONVERGENT B1 ;  /* 0x0000000000017941 */ /* 0x000fea0003800200 */
.L_x_268:
[----:B------:R-:W-:Y:S05]  /*10c10*/  @P1 BRA `(.L_x_267) ;  /* 0x0000000000501947 */ /* 0x000fea0003800000 */
[----:B------:R-:W0:Y:S02]  /*10c20*/  LDC.64 R4, c[0x4][0x10] ;  /* 0x01000400ff047b82 */ /* 0x000e240000000a00 */
.L_x_271:
[----:B012---:R-:W2:Y:S02]  /*10c30*/  LDG.E.64 R6, desc[UR36][R4.64] ;  /* 0x0000002404067981 */ /* 0x007ea4000c1e1b00 */
        /* <DEDUP_REMOVED lines=18> */
.L_x_267:
[----:B------:R-:W-:Y:S05]  /*10d60*/  BSYNC.RECONVERGENT B0 ;  /* 0x0000000000007941 */ /* 0x000fea0003800200 */
.L_x_266:
[----:B-1----:R-:W0:Y:S02]  /*10d70*/  LDC.64 R6, c[0x4][0x10] ;  /* 0x01000400ff067b82 */ /* 0x002e240000000a00 */
[----:B0-----:R-:W3:Y:S02]  /*10d80*/  LDG.E.64 R4, desc[UR36][R6.64] ;  /* 0x0000002406047981 */ /* 0x001ee4000c1e1b00 */
[----:B---3--:R-:W-:-:S05]  /*10d90*/  IMAD.WIDE.U32 R4, R21, 0x2, R4 ;  /* 0x0000000215047825 */ /* 0x008fca00078e0004 */
[----:B-----5:R0:W-:Y:S02]  /*10da0*/  ST.E.U16 desc[UR36][R4.64+0x884], R0 ;  /* 0x0008840004007985 */ /* 0x0201e4000c101524 */
.L_x_246:
[----:B------:R4:W-:Y:S05]  /*10db0*/  BMOV.32 B5, R27 ;  /* 0x0000001b05007356 */ /* 0x0009ea0000000000 */
[----:B------:R-:W-:Y:S05]  /*10dc0*/  BSYNC.RECONVERGENT B5 ;  /* 0x0000000000057941 */ /* 0x000fea0003800200 */
.L_x_243:
[----:B01----:R-:W-:Y:S01]  /*10dd0*/  MOV R0, 0x0 ;  /* 0x0000000000007802 */ /* 0x003fe20000000f00 */
[----:B------:R-:W0:Y:S01]  /*10de0*/  LDCU.64 UR4, c[0x4][0x40] ;  /* 0x01000800ff0477ac */ /* 0x000e220008000a00 */
[----:B------:R-:W-:Y:S02]  /*10df0*/  CS2R R6, SRZ ;  /* 0x0000000000067805 */ /* 0x000fe4000001ff00 */
[----:B--23--:R1:W2:Y:S01]  /*10e00*/  LDC.64 R8, c[0x4][R0] ;  /* 0x0100000000087b82 */ /* 0x00c2a20000000a00 */
[----:B0-----:R-:W-:Y:S02]  /*10e10*/  IMAD.U32 R4, RZ, RZ, UR4 ;  /* 0x00000004ff047e24 */ /* 0x001fe4000f8e00ff */
[----:B-1----:R-:W-:-:S07]  /*10e20*/  IMAD.U32 R5, RZ, RZ, UR5 ;  /* 0x00000005ff057e24 */ /* 0x002fce000f8e00ff */
[----:B------:R-:W-:-:S07]  /*10e30*/  LEPC R20, `(.L_x_272) ;  /* 0x000000001014794e */ /* 0x000fce0000000000 */
[----:B--2-4-:R-:W-:Y:S05]  /*10e40*/  CALL.ABS.NOINC R8 ;  /* 0x0000000008007343 */ /* 0x014fea0003c00000 */
.L_x_272:
[----:B------:R-:W0:Y:S02]  /*10e50*/  LDC.64 R6, c[0x4][0x10] ;  /* 0x01000400ff067b82 */ /* 0x000e240000000a00 */
[----:B0-----:R-:W2:Y:S04]  /*10e60*/  LDG.E.64 R6, desc[UR36][R6.64] ;  /* 0x0000002406067981 */ /* 0x001ea8000c1e1b00 */
[----:B--2---:R-:W2:Y:S01]  /*10e70*/  LD.E R0, desc[UR36][R6.64+0x80] ;  /* 0x0000802406007980 */ /* 0x004ea2000c101900 */
[----:B------:R-:W-:Y:S04]  /*10e80*/  BSSY.RECONVERGENT B0, `(.L_x_273) ;  /* 0x000001e000007945 */ /* 0x000fe80003800200 */
[----:B------:R-:W0:Y:S05]  /*10e90*/  BMOV.32.CLEAR R28, B0 ;  /* 0x00000000001c7355 */ /* 0x000e2a0000100000 */
[----:B--2---:R-:W-:-:S13]  /*10ea0*/  LOP3.LUT P0, RZ, R0, 0xffc00, RZ, 0xc0, !PT ;  /* 0x000ffc0000ff7812 */ /* 0x004fda000780c0ff */
[----:B0-----:R-:W-:Y:S05]  /*10eb0*/  @!P0 BRA `(.L_x_274) ;  /* 0x0000000000648947 */ /* 0x001fea0003800000 */
[----:B------:R-:W-:-:S07]  /*10ec0*/  IMAD.MOV.U32 R27, RZ, RZ, RZ ;  /* 0x000000ffff1b7224 */ /* 0x000fce00078e00ff */
.L_x_276:
[----:B------:R-:W0:Y:S01]  /*10ed0*/  LDC.64 R14, c[0x4][0x8] ;  /* 0x01000200ff0e7b82 */ /* 0x000e220000000a00 */
[----:B------:R-:W-:Y:S01]  /*10ee0*/  IMAD.WIDE.U32 R10, R27, 0x2, R6 ;  /* 0x000000021b0a7825 */ /* 0x000fe200078e0006 */
[----:B------:R-:W-:Y:S01]  /*10ef0*/  MOV R8, 0x0 ;  /* 0x0000000000087802 */ /* 0x000fe20000000f00 */
[----:B------:R-:W1:Y:S04]  /*10f00*/  LDCU.64 UR4, c[0x4][0x38] ;  /* 0x01000700ff0477ac */ /* 0x000e680008000a00 */
[----:B------:R-:W2:Y:S04]  /*10f10*/  LD.E.U16 R11, desc[UR36][R10.64+0x884] ;  /* 0x000884240a0b7980 */ /* 0x000ea8000c101500 */
[----:B0-----:R-:W2:Y:S01]  /*10f20*/  LDG.E.64 R12, desc[UR36][R14.64] ;  /* 0x000000240e0c7981 */ /* 0x001ea2000c1e1b00 */
[----:B------:R-:W0:Y:S01]  /*10f30*/  LDC.64 R8, c[0x4][R8] ;  /* 0x0100000008087b82 */ /* 0x000e220000000a00 */
[----:B-1----:R-:W-:-:S02]  /*10f40*/  IMAD.U32 R4, RZ, RZ, UR4 ;  /* 0x00000004ff047e24 */ /* 0x002fc4000f8e00ff */
[----:B------:R-:W-:Y:S02]  /*10f50*/  IMAD.U32 R5, RZ, RZ, UR5 ;  /* 0x00000005ff057e24 */ /* 0x000fe4000f8e00ff */
[----:B------:R-:W-:Y:S02]  /*10f60*/  IMAD.MOV.U32 R6, RZ, RZ, R2 ;  /* 0x000000ffff067224 */ /* 0x000fe400078e0002 */
[----:B------:R-:W-:Y:S02]  /*10f70*/  IMAD.MOV.U32 R7, RZ, RZ, R16 ;  /* 0x000000ffff077224 */ /* 0x000fe400078e0010 */
[----:B--2---:R-:W-:-:S05]  /*10f80*/  IMAD.WIDE.U32 R12, R11, 0x1c, R12 ;  /* 0x0000001c0b0c7825 */ /* 0x004fca00078e000c */
[----:B------:R1:W-:Y:S01]  /*10f90*/  STL.64 [R1], R12 ;  /* 0x0000000c01007387 */ /* 0x0003e20000100a00 */
[----:B0-----:R-:W-:Y:S05]  /*10fa0*/  BMOV.32.CLEAR RZ, B0 ;  /* 0x0000000000ff7355 */ /* 0x001fea0000100000 */
[----:B------:R-:W-:-:S07]  /*10fb0*/  LEPC R20, `(.L_x_275) ;  /* 0x000000001014794e */ /* 0x000fce0000000000 */
[----:B-1----:R-:W-:Y:S05]  /*10fc0*/  CALL.ABS.NOINC R8 ;  /* 0x0000000008007343 */ /* 0x002fea0003c00000 */
.L_x_275:
[----:B------:R-:W0:Y:S02]  /*10fd0*/  LDC.64 R6, c[0x4][0x10] ;  /* 0x01000400ff067b82 */ /* 0x000e240000000a00 */
[----:B0-----:R-:W2:Y:S04]  /*10fe0*/  LDG.E.64 R6, desc[UR36][R6.64] ;  /* 0x0000002406067981 */ /* 0x001ea8000c1e1b00 */
[----:B--2---:R-:W2:Y:S01]  /*10ff0*/  LD.E R0, desc[UR36][R6.64+0x80] ;  /* 0x0000802406007980 */ /* 0x004ea2000c101900 */
[----:B------:R-:W-:Y:S01]  /*11000*/  VIADD R27, R27, 0x1 ;  /* 0x000000011b1b7836 */ /* 0x000fe20000000000 */
[----:B--2---:R-:W-:-:S04]  /*11010*/  SHF.R.U32.HI R0, RZ, 0xa, R0 ;  /* 0x0000000aff007819 */ /* 0x004fc80000011600 */
[----:B------:R-:W-:-:S04]  /*11020*/  LOP3.LUT R0, R0, 0x3ff, RZ, 0xc0, !PT ;  /* 0x000003ff00007812 */ /* 0x000fc800078ec0ff */
[----:B------:R-:W-:-:S13]  /*11030*/  ISETP.GE.U32.AND P0, PT, R27, R0, PT ;  /* 0x000000001b00720c */ /* 0x000fda0003f06070 */
[----:B------:R-:W-:Y:S05]  /*11040*/  @!P0 BRA `(.L_x_276) ;  /* 0xfffffffc00a08947 */ /* 0x000fea000383ffff */
.L_x_274:
[----:B------:R0:W-:Y:S05]  /*11050*/  BMOV.32 B0, R28 ;  /* 0x0000001c00007356 */ /* 0x0001ea0000000000 */
[----:B------:R-:W-:Y:S05]  /*11060*/  BSYNC.RECONVERGENT B0 ;  /* 0x0000000000007941 */ /* 0x000fea0003800200 */
.L_x_273:
[----:B------:R1:W2:Y:S01]  /*11070*/  LD.E R6, desc[UR36][R6.64+0x80] ;  /* 0x0000802406067980 */ /* 0x0002a2000c101900 */
[----:B------:R-:W-:Y:S01]  /*11080*/  MOV R27, 0x0 ;  /* 0x00000000001b7802 */ /* 0x000fe20000000f00 */
[----:B------:R-:W3:Y:S01]  /*11090*/  LDCU.64 UR4, c[0x4][0x68] ;  /* 0x01000d00ff0477ac */ /* 0x000ee20008000a00 */
[----:B------:R-:W-:Y:S02]  /*110a0*/  IADD3 R2, P0, PT, R2, 0x8, RZ ;  /* 0x0000000802027810 */ /* 0x000fe40007f1e0ff */
[----:B------:R4:W0:Y:S03]  /*110b0*/  LDC.64 R8, c[0x4][R27] ;  /* 0x010000001b087b82 */ /* 0x0008260000000a00 */
[----:B------:R-:W-:-:S04]  /*110c0*/  IMAD.X R16, RZ, RZ, R16, P0 ;  /* 0x000000ffff107224 */ /* 0x000fc800000e0610 */
[----:B-1----:R-:W-:Y:S02]  /*110d0*/  IMAD.MOV.U32 R7, RZ, RZ, R16 ;  /* 0x000000ffff077224 */ /* 0x002fe400078e0010 */
[----:B---3--:R-:W-:Y:S02]  /*110e0*/  IMAD.U32 R4, RZ, RZ, UR4 ;  /* 0x00000004ff047e24 */ /* 0x008fe4000f8e00ff */
[----:B------:R-:W-:Y:S01]  /*110f0*/  IMAD.U32 R5, RZ, RZ, UR5 ;  /* 0x00000005ff057e24 */ /* 0x000fe2000f8e00ff */
[----:B--2---:R-:W-:Y:S01]  /*11100*/  SHF.R.U32.HI R0, RZ, 0xa, R6 ;  /* 0x0000000aff007819 */ /* 0x004fe20000011606 */
[----:B------:R-:W-:-:S03]  /*11110*/  IMAD.MOV.U32 R6, RZ, RZ, R2 ;  /* 0x000000ffff067224 */ /* 0x000fc600078e0002 */
[----:B------:R-:W-:-:S05]  /*11120*/  LOP3.LUT R0, R0, 0x3ff, RZ, 0xc0, !PT ;  /* 0x000003ff00007812 */ /* 0x000fca00078ec0ff */
[----:B0-----:R4:W-:Y:S02]  /*11130*/  STL [R1+0x8], R0 ;  /* 0x0000080001007387 */ /* 0x0019e40000100800 */
[----:B------:R-:W-:-:S07]  /*11140*/  LEPC R20, `(.L_x_277) ;  /* 0x000000001014794e */ /* 0x000fce0000000000 */
[----:B----4-:R-:W-:Y:S05]  /*11150*/  CALL.ABS.NOINC R8 ;  /* 0x0000000008007343 */ /* 0x010fea0003c00000 */
.L_x_277:
[----:B------:R-:W0:Y:S01]  /*11160*/  LDC.64 R10, c[0x4][0x8] ;  /* 0x01000200ff0a7b82 */ /* 0x000e220000000a00 */
[----:B------:R-:W1:Y:S01]  /*11170*/  LDCU.64 UR4, c[0x4][0x70] ;  /* 0x01000e00ff0477ac */ /* 0x000e620008000a00 */
[----:B0-----:R-:W2:Y:S04]  /*11180*/  LDG.E.64 R10, desc[UR36][R10.64] ;  /* 0x000000240a0a7981 */ /* 0x001ea8000c1e1b00 */
[----:B--2---:R-:W2:Y:S02]  /*11190*/  LD.E R0, desc[UR36][R10.64+0x6ff8] ;  /* 0x006ff8240a007980 */ /* 0x004ea4000c101900 */
[----:B------:R0:W3:Y:S01]  /*111a0*/  LDC.64 R8, c[0x4][R27] ;  /* 0x010000001b087b82 */ /* 0x0000e20000000a00 */
[----:B-1----:R-:W-:Y:S02]  /*111b0*/  IMAD.U32 R4, RZ, RZ, UR4 ;  /* 0x00000004ff047e24 */ /* 0x002fe4000f8e00ff */
[----:B------:R-:W-:-:S02]  /*111c0*/  IMAD.U32 R5, RZ, RZ, UR5 ;  /* 0x00000005ff057e24 */ /* 0x000fc4000f8e00ff */
[----:B------:R-:W-:Y:S02]  /*111d0*/  IMAD.MOV.U32 R6, RZ, RZ, R2 ;  /* 0x000000ffff067224 */ /* 0x000fe400078e0002 */
[----:B------:R-:W-:Y:S01]  /*111e0*/  IMAD.MOV.U32 R7, RZ, RZ, R16 ;  /* 0x000000ffff077224 */ /* 0x000fe200078e0010 */
[----:B--2---:R-:W-:-:S04]  /*111f0*/  SHF.R.U32.HI R0, RZ, 0x3, R0 ;  /* 0x00000003ff007819 */ /* 0x004fc80000011600 */
[----:B------:R-:W-:-:S05]  /*11200*/  LOP3.LUT R0, R0, 0x3ff, RZ, 0xc0, !PT ;  /* 0x000003ff00007812 */ /* 0x000fca00078ec0ff */
[----:B---3--:R0:W-:Y:S02]  /*11210*/  STL [R1+0x8], R0 ;  /* 0x0000080001007387 */ /* 0x0081e40000100800 */
[----:B------:R-:W-:-:S07]  /*11220*/  LEPC R20, `(.L_x_278) ;  /* 0x000000001014794e */ /* 0x000fce0000000000 */
[----:B0-----:R-:W-:Y:S05]  /*11230*/  CALL.ABS.NOINC R8 ;  /* 0x0000000008007343 */ /* 0x001fea0003c00000 */
.L_x_278:
[----:B------:R-:W0:Y:S01]  /*11240*/  LDC.64 R12, c[0x4][0x8] ;  /* 0x01000200ff0c7b82 */ /* 0x000e220000000a00 */
[----:B------:R-:W1:Y:S01]  /*11250*/  LDCU.64 UR4, c[0x4][0x78] ;  /* 0x01000f00ff0477ac */ /* 0x000e620008000a00 */
[----:B0-----:R-:W2:Y:S06]  /*11260*/  LDG.E.64 R12, desc[UR36][R12.64] ;  /* 0x000000240c0c7981 */ /* 0x001eac000c1e1b00 */
[----:B------:R0:W3:Y:S01]  /*11270*/  LDC.64 R8, c[0x4][R27] ;  /* 0x010000001b087b82 */ /* 0x0000e20000000a00 */
[----:B-1----:R-:W-:Y:S02]  /*11280*/  IMAD.U32 R4, RZ, RZ, UR4 ;  /* 0x00000004ff047e24 */ /* 0x002fe4000f8e00ff */
[----:B------:R-:W-:-:S02]  /*11290*/  IMAD.U32 R5, RZ, RZ, UR5 ;  /* 0x00000005ff057e24 */ /* 0x000fc4000f8e00ff */
[----:B------:R-:W-:Y:S02]  /*112a0*/  IMAD.MOV.U32 R6, RZ, RZ, R2 ;  /* 0x000000ffff067224 */ /* 0x000fe400078e0002 */
[----:B------:R-:W-:Y:S01]  /*112b0*/  IMAD.MOV.U32 R7, RZ, RZ, R16 ;  /* 0x000000ffff077224 */ /* 0x000fe200078e0010 */
[----:B--2---:R-:W-:-:S05]  /*112c0*/  IADD3 R10, P0, PT, R12, 0x6fe4, RZ ;  /* 0x00006fe40c0a7810 */ /* 0x004fca0007f1e0ff */
[----:B------:R-:W-:-:S05]  /*112d0*/  IMAD.X R11, RZ, RZ, R13, P0 ;  /* 0x000000ffff0b7224 */ /* 0x000fca00000e060d */
[----:B---3--:R0:W-:Y:S03]  /*112e0*/  STL.64 [R1+0x8], R10 ;  /* 0x0000080a01007387 */ /* 0x0081e60000100a00 */
[----:B------:R-:W-:-:S07]  /*112f0*/  LEPC R20, `(.L_x_279) ;  /* 0x000000001014794e */ /* 0x000fce0000000000 */
[----:B0-----:R-:W-:Y:S05]  /*11300*/  CALL.ABS.NOINC R8 ;  /* 0x0000000008007343 */ /* 0x001fea0003c00000 */
.L_x_279:
        /* <DEDUP_REMOVED lines=14> */
.L_x_280:
        /* <DEDUP_REMOVED lines=13> */
.L_x_281:
        /* <DEDUP_REMOVED lines=14> */
.L_x_282:
        /* <DEDUP_REMOVED lines=13> */
.L_x_283:
        /* <DEDUP_REMOVED lines=14> */
.L_x_284:
        /* <DEDUP_REMOVED lines=13> */
.L_x_285:
[----:B------:R-:W-:Y:S05]  /*11820*/  EXIT ;  /* 0x000000000000794d */ /* 0x000fea0003800000 */
.L_x_286:
[----:B------:R-:W-:-:S00]  /*11830*/  BRA `(.L_x_286) ;  /* 0xfffffffc00fc7947 */ /* 0x000fc0000383ffff */
[----:B------:R-:W-:-:S00]  /*11840*/  NOP ;  /* 0x0000000000007918 */ /* 0x000fc00000000000 */
        /* <DEDUP_REMOVED lines=11> */
.L_x_287:


//--------------------- .nv.global.init           --------------------------
	.section	.nv.global.init,"aw",@progbits
.nv.global.init:
	.type		$str$5,@object
	.size		$str$5,($str$10 - $str$5)
$str$5:
        /*0000*/ 	.byte	0x25, 0x73, 0x0a, 0x00
	.type		$str$10,@object
	.size		$str$10,($str$12 - $str$10)
$str$10:
        /*0004*/ 	.byte	0x61, 0x2e, 0x74, 0x78, 0x74, 0x00, 0x00
	.type		$str$12,@object
	.size		$str$12,($str$11 - $str$12)
$str$12:
        /*000b*/ 	.byte	0x63, 0x2e, 0x74, 0x78, 0x74, 0x00, 0x00
	.type		$str$11,@object
	.size		$str$11,($str$9 - $str$11)
$str$11:
        /*0012*/ 	.byte	0x62, 0x2e, 0x74, 0x78, 0x74, 0x00, 0x00
	.type		$str$9,@object
	.size		$str$9,($str$15 - $str$9)
$str$9:
        /*0019*/ 	.byte	0x74, 0x2e, 0x74, 0x78, 0x74, 0x00, 0x00
	.type		$str$15,@object
	.size		$str$15,($str$13 - $str$15)
$str$15:
        /*0020*/ 	.byte	0x6e, 0x61, 0x6d, 0x65, 0x20, 0x3d, 0x20, 0x25, 0x73, 0x0a, 0x00
	.type		$str$13,@object
	.size		$str$13,($str$14 - $str$13)
$str$13:
        /*002b*/ 	.byte	0x66, 0x69, 0x6c, 0x65, 0x20, 0x6e, 0x75, 0x6d, 0x20, 0x3d, 0x20, 0x25, 0x64, 0x0a, 0x00
	.type		$str$14,@object
	.size		$str$14,($str$3 - $str$14)
$str$14:
        /*003a*/ 	.byte	0x63, 0x72, 0x65, 0x61, 0x74, 0x65, 0x20, 0x74, 0x69, 0x6d, 0x65, 0x20, 0x3d, 0x20, 0x25, 0x64
        /*004a*/ 	.byte	0x0a, 0x00
	.type		$str$3,@object
	.size		$str$3,($str$1 - $str$3)
$str$3:
        /*004c*/ 	.byte	0x25, 0x73, 0x20, 0x69, 0x73, 0x20, 0x6e, 0x6f, 0x74, 0x20, 0x69, 0x6e, 0x20, 0x72, 0x65, 0x61
        /*005c*/ 	.byte	0x64, 0x20, 0x6d, 0x6f, 0x64, 0x65, 0x0a, 0x00
	.type		$str$1,@object
	.size		$str$1,($str$8 - $str$1)
$str$1:
        /*0064*/ 	.byte	0x25, 0x73, 0x20, 0x69, 0x73, 0x20, 0x6e, 0x6f, 0x74, 0x20, 0x69, 0x6e, 0x20, 0x77, 0x72, 0x69
        /*0074*/ 	.byte	0x74, 0x65, 0x20, 0x6d, 0x6f, 0x64, 0x65, 0x0a, 0x00
	.type		$str$8,@object
	.size		$str$8,($str$4 - $str$8)
$str$8:
        /*007d*/ 	.byte	0x3d, 0x3d, 0x3d, 0x73, 0x6f, 0x72, 0x74, 0x20, 0x62, 0x79, 0x20, 0x66, 0x69, 0x6c, 0x65, 0x20
        /*008d*/ 	.byte	0x73, 0x69, 0x7a, 0x65, 0x3d, 0x3d, 0x3d, 0x0a, 0x00
	.type		$str$4,@object
	.size		$str$4,(.L_5 - $str$4)
$str$4:
        /*0096*/ 	.byte	0x43, 0x61, 0x6e, 0x6e, 0x6f, 0x74, 0x20, 0x72, 0x65, 0x61, 0x64, 0x20, 0x6d, 0x6f, 0x72, 0x65
        /*00a6*/ 	.byte	0x20, 0x74, 0x68, 0x61, 0x6e, 0x20, 0x66, 0x69, 0x6c, 0x65, 0x20, 0x73, 0x69, 0x7a, 0x65, 0x0a
        /*00b6*/ 	.byte	0x00
.L_5:


//--------------------- .nv.shared.reserved.0     --------------------------
	.section	.nv.shared.reserved.0,"aw",@nobits
	.weak		__nv_reservedSMEM_offset_0_alias
	.size		__nv_reservedSMEM_offset_0_alias, 0, 64
	.other		__nv_reservedSMEM_offset_0_alias,@"STO_CUDA_RESERVED_SHARED STV_DEFAULT"
__nv_reservedSMEM_offset_0_alias:
	.zero		0
	.zero		64


//--------------------- .nv.global                --------------------------
	.section	.nv.global,"aw",@nobits
	.align	8
.nv.global:
	.type		volume,@object
	.size		volume,(fcb_table - volume)
	.other		volume,@"STV_DEFAULT STO_CUDA_MANAGED"
volume:
	.zero		8
	.type		fcb_table,@object
	.size		fcb_table,(system_info - fcb_table)
	.other		fcb_table,@"STV_DEFAULT STO_CUDA_MANAGED"
fcb_table:
	.zero		8
	.type		system_info,@object
	.size		system_info,(.L_1 - system_info)
	.other		system_info,@"STV_DEFAULT STO_CUDA_MANAGED"
system_info:
	.zero		8
.L_1:


//--------------------- .nv.constant0._Z8mykernelPhS_ --------------------------
	.section	.nv.constant0._Z8mykernelPhS_,"a",@progbits
	.sectionflags	@""
	.align	4
.nv.constant0._Z8mykernelPhS_:
	.zero		912


//--------------------- SYMBOLS --------------------------

	.type		.nv.reservedSmem.offset0,@object
	.size		.nv.reservedSmem.offset0,0x4
	.type		vprintf,@function
